//
// Generated by NVIDIA NVVM Compiler
//
// Compiler Build ID: CL-36424714
// Cuda compilation tools, release 13.0, V13.0.88
// Based on NVVM 20.0.0
//

.version 9.0
.target sm_100
.address_size 64

	// .globl	_Z37compute_distance_euclidean_normalizedPdS_iS_ii

.visible .entry _Z37compute_distance_euclidean_normalizedPdS_iS_ii(
	.param .u64 .ptr .align 1 _Z37compute_distance_euclidean_normalizedPdS_iS_ii_param_0,
	.param .u64 .ptr .align 1 _Z37compute_distance_euclidean_normalizedPdS_iS_ii_param_1,
	.param .u32 _Z37compute_distance_euclidean_normalizedPdS_iS_ii_param_2,
	.param .u64 .ptr .align 1 _Z37compute_distance_euclidean_normalizedPdS_iS_ii_param_3,
	.param .u32 _Z37compute_distance_euclidean_normalizedPdS_iS_ii_param_4,
	.param .u32 _Z37compute_distance_euclidean_normalizedPdS_iS_ii_param_5
)
{
	.reg .pred 	%p<11>;
	.reg .b32 	%r<38>;
	.reg .b64 	%rd<27>;
	.reg .b64 	%fd<86>;

	ld.param.u64 	%rd6, [_Z37compute_distance_euclidean_normalizedPdS_iS_ii_param_0];
	ld.param.u64 	%rd7, [_Z37compute_distance_euclidean_normalizedPdS_iS_ii_param_1];
	ld.param.u32 	%r18, [_Z37compute_distance_euclidean_normalizedPdS_iS_ii_param_2];
	ld.param.u64 	%rd5, [_Z37compute_distance_euclidean_normalizedPdS_iS_ii_param_3];
	ld.param.u32 	%r20, [_Z37compute_distance_euclidean_normalizedPdS_iS_ii_param_4];
	ld.param.u32 	%r19, [_Z37compute_distance_euclidean_normalizedPdS_iS_ii_param_5];
	cvta.to.global.u64 	%rd1, %rd7;
	cvta.to.global.u64 	%rd2, %rd6;
	mov.u32 	%r21, %tid.x;
	mov.u32 	%r22, %ntid.x;
	mov.u32 	%r23, %ctaid.x;
	mad.lo.s32 	%r1, %r22, %r23, %r21;
	setp.ge.s32 	%p1, %r1, %r20;
	@%p1 bra 	$L__BB0_14;
	mul.lo.s32 	%r2, %r19, %r1;
	setp.lt.s32 	%p2, %r19, 1;
	mov.f64 	%fd85, 0d0000000000000000;
	@%p2 bra 	$L__BB0_13;
	and.b32  	%r3, %r19, 7;
	setp.lt.u32 	%p3, %r19, 8;
	mov.f64 	%fd85, 0d0000000000000000;
	mov.b32 	%r36, 0;
	@%p3 bra 	$L__BB0_5;
	and.b32  	%r36, %r19, 2147483640;
	neg.s32 	%r34, %r36;
	add.s64 	%rd3, %rd2, 32;
	add.s64 	%rd4, %rd1, 32;
	mov.f64 	%fd85, 0d0000000000000000;
	mov.u32 	%r32, %r18;
	mov.u32 	%r33, %r2;
$L__BB0_4:
	.pragma "nounroll";
	mul.wide.s32 	%rd8, %r33, 8;
	add.s64 	%rd9, %rd3, %rd8;
	mul.wide.s32 	%rd10, %r32, 8;
	add.s64 	%rd11, %rd4, %rd10;
	ld.global.f64 	%fd17, [%rd9+-32];
	ld.global.f64 	%fd18, [%rd11+-32];
	sub.f64 	%fd19, %fd17, %fd18;
	fma.rn.f64 	%fd20, %fd19, %fd19, %fd85;
	ld.global.f64 	%fd21, [%rd9+-24];
	ld.global.f64 	%fd22, [%rd11+-24];
	sub.f64 	%fd23, %fd21, %fd22;
	fma.rn.f64 	%fd24, %fd23, %fd23, %fd20;
	ld.global.f64 	%fd25, [%rd9+-16];
	ld.global.f64 	%fd26, [%rd11+-16];
	sub.f64 	%fd27, %fd25, %fd26;
	fma.rn.f64 	%fd28, %fd27, %fd27, %fd24;
	ld.global.f64 	%fd29, [%rd9+-8];
	ld.global.f64 	%fd30, [%rd11+-8];
	sub.f64 	%fd31, %fd29, %fd30;
	fma.rn.f64 	%fd32, %fd31, %fd31, %fd28;
	ld.global.f64 	%fd33, [%rd9];
	ld.global.f64 	%fd34, [%rd11];
	sub.f64 	%fd35, %fd33, %fd34;
	fma.rn.f64 	%fd36, %fd35, %fd35, %fd32;
	ld.global.f64 	%fd37, [%rd9+8];
	ld.global.f64 	%fd38, [%rd11+8];
	sub.f64 	%fd39, %fd37, %fd38;
	fma.rn.f64 	%fd40, %fd39, %fd39, %fd36;
	ld.global.f64 	%fd41, [%rd9+16];
	ld.global.f64 	%fd42, [%rd11+16];
	sub.f64 	%fd43, %fd41, %fd42;
	fma.rn.f64 	%fd44, %fd43, %fd43, %fd40;
	ld.global.f64 	%fd45, [%rd9+24];
	ld.global.f64 	%fd46, [%rd11+24];
	sub.f64 	%fd47, %fd45, %fd46;
	fma.rn.f64 	%fd85, %fd47, %fd47, %fd44;
	add.s32 	%r34, %r34, 8;
	add.s32 	%r33, %r33, 8;
	add.s32 	%r32, %r32, 8;
	setp.ne.s32 	%p4, %r34, 0;
	@%p4 bra 	$L__BB0_4;
$L__BB0_5:
	setp.eq.s32 	%p5, %r3, 0;
	@%p5 bra 	$L__BB0_13;
	and.b32  	%r13, %r19, 3;
	setp.lt.u32 	%p6, %r3, 4;
	@%p6 bra 	$L__BB0_8;
	add.s32 	%r25, %r36, %r2;
	mul.wide.s32 	%rd12, %r25, 8;
	add.s64 	%rd13, %rd2, %rd12;
	ld.global.f64 	%fd49, [%rd13];
	add.s32 	%r26, %r36, %r18;
	mul.wide.s32 	%rd14, %r26, 8;
	add.s64 	%rd15, %rd1, %rd14;
	ld.global.f64 	%fd50, [%rd15];
	sub.f64 	%fd51, %fd49, %fd50;
	fma.rn.f64 	%fd52, %fd51, %fd51, %fd85;
	ld.global.f64 	%fd53, [%rd13+8];
	ld.global.f64 	%fd54, [%rd15+8];
	sub.f64 	%fd55, %fd53, %fd54;
	fma.rn.f64 	%fd56, %fd55, %fd55, %fd52;
	ld.global.f64 	%fd57, [%rd13+16];
	ld.global.f64 	%fd58, [%rd15+16];
	sub.f64 	%fd59, %fd57, %fd58;
	fma.rn.f64 	%fd60, %fd59, %fd59, %fd56;
	ld.global.f64 	%fd61, [%rd13+24];
	ld.global.f64 	%fd62, [%rd15+24];
	sub.f64 	%fd63, %fd61, %fd62;
	fma.rn.f64 	%fd85, %fd63, %fd63, %fd60;
	add.s32 	%r36, %r36, 4;
$L__BB0_8:
	setp.eq.s32 	%p7, %r13, 0;
	@%p7 bra 	$L__BB0_13;
	setp.eq.s32 	%p8, %r13, 1;
	@%p8 bra 	$L__BB0_11;
	add.s32 	%r27, %r36, %r2;
	mul.wide.s32 	%rd16, %r27, 8;
	add.s64 	%rd17, %rd2, %rd16;
	ld.global.f64 	%fd65, [%rd17];
	add.s32 	%r28, %r36, %r18;
	mul.wide.s32 	%rd18, %r28, 8;
	add.s64 	%rd19, %rd1, %rd18;
	ld.global.f64 	%fd66, [%rd19];
	sub.f64 	%fd67, %fd65, %fd66;
	fma.rn.f64 	%fd68, %fd67, %fd67, %fd85;
	ld.global.f64 	%fd69, [%rd17+8];
	ld.global.f64 	%fd70, [%rd19+8];
	sub.f64 	%fd71, %fd69, %fd70;
	fma.rn.f64 	%fd85, %fd71, %fd71, %fd68;
	add.s32 	%r36, %r36, 2;
$L__BB0_11:
	and.b32  	%r29, %r19, 1;
	setp.eq.b32 	%p9, %r29, 1;
	not.pred 	%p10, %p9;
	@%p10 bra 	$L__BB0_13;
	add.s32 	%r30, %r36, %r2;
	mul.wide.s32 	%rd20, %r30, 8;
	add.s64 	%rd21, %rd2, %rd20;
	ld.global.f64 	%fd72, [%rd21];
	add.s32 	%r31, %r36, %r18;
	mul.wide.s32 	%rd22, %r31, 8;
	add.s64 	%rd23, %rd1, %rd22;
	ld.global.f64 	%fd73, [%rd23];
	sub.f64 	%fd74, %fd72, %fd73;
	fma.rn.f64 	%fd85, %fd74, %fd74, %fd85;
$L__BB0_13:
	sqrt.rn.f64 	%fd75, %fd85;
	cvt.rn.f64.s32 	%fd76, %r19;
	div.rn.f64 	%fd77, %fd75, %fd76;
	cvta.to.global.u64 	%rd24, %rd5;
	mul.wide.s32 	%rd25, %r1, 8;
	add.s64 	%rd26, %rd24, %rd25;
	st.global.f64 	[%rd26], %fd77;
$L__BB0_14:
	ret;

}
	// .globl	_Z39compute_distance_sum_squares_normalizedPdS_iS_ii
.visible .entry _Z39compute_distance_sum_squares_normalizedPdS_iS_ii(
	.param .u64 .ptr .align 1 _Z39compute_distance_sum_squares_normalizedPdS_iS_ii_param_0,
	.param .u64 .ptr .align 1 _Z39compute_distance_sum_squares_normalizedPdS_iS_ii_param_1,
	.param .u32 _Z39compute_distance_sum_squares_normalizedPdS_iS_ii_param_2,
	.param .u64 .ptr .align 1 _Z39compute_distance_sum_squares_normalizedPdS_iS_ii_param_3,
	.param .u32 _Z39compute_distance_sum_squares_normalizedPdS_iS_ii_param_4,
	.param .u32 _Z39compute_distance_sum_squares_normalizedPdS_iS_ii_param_5
)
{
	.reg .pred 	%p<11>;
	.reg .b32 	%r<38>;
	.reg .b64 	%rd<27>;
	.reg .b64 	%fd<85>;

	ld.param.u64 	%rd6, [_Z39compute_distance_sum_squares_normalizedPdS_iS_ii_param_0];
	ld.param.u64 	%rd7, [_Z39compute_distance_sum_squares_normalizedPdS_iS_ii_param_1];
	ld.param.u32 	%r18, [_Z39compute_distance_sum_squares_normalizedPdS_iS_ii_param_2];
	ld.param.u64 	%rd5, [_Z39compute_distance_sum_squares_normalizedPdS_iS_ii_param_3];
	ld.param.u32 	%r20, [_Z39compute_distance_sum_squares_normalizedPdS_iS_ii_param_4];
	ld.param.u32 	%r19, [_Z39compute_distance_sum_squares_normalizedPdS_iS_ii_param_5];
	cvta.to.global.u64 	%rd1, %rd7;
	cvta.to.global.u64 	%rd2, %rd6;
	mov.u32 	%r21, %tid.x;
	mov.u32 	%r22, %ntid.x;
	mov.u32 	%r23, %ctaid.x;
	mad.lo.s32 	%r1, %r22, %r23, %r21;
	setp.ge.s32 	%p1, %r1, %r20;
	@%p1 bra 	$L__BB1_14;
	mul.lo.s32 	%r2, %r19, %r1;
	setp.lt.s32 	%p2, %r19, 1;
	mov.f64 	%fd84, 0d0000000000000000;
	@%p2 bra 	$L__BB1_13;
	and.b32  	%r3, %r19, 7;
	setp.lt.u32 	%p3, %r19, 8;
	mov.f64 	%fd84, 0d0000000000000000;
	mov.b32 	%r36, 0;
	@%p3 bra 	$L__BB1_5;
	and.b32  	%r36, %r19, 2147483640;
	neg.s32 	%r34, %r36;
	add.s64 	%rd3, %rd2, 32;
	add.s64 	%rd4, %rd1, 32;
	mov.f64 	%fd84, 0d0000000000000000;
	mov.u32 	%r32, %r18;
	mov.u32 	%r33, %r2;
$L__BB1_4:
	.pragma "nounroll";
	mul.wide.s32 	%rd8, %r33, 8;
	add.s64 	%rd9, %rd3, %rd8;
	mul.wide.s32 	%rd10, %r32, 8;
	add.s64 	%rd11, %rd4, %rd10;
	ld.global.f64 	%fd17, [%rd9+-32];
	ld.global.f64 	%fd18, [%rd11+-32];
	sub.f64 	%fd19, %fd17, %fd18;
	fma.rn.f64 	%fd20, %fd19, %fd19, %fd84;
	ld.global.f64 	%fd21, [%rd9+-24];
	ld.global.f64 	%fd22, [%rd11+-24];
	sub.f64 	%fd23, %fd21, %fd22;
	fma.rn.f64 	%fd24, %fd23, %fd23, %fd20;
	ld.global.f64 	%fd25, [%rd9+-16];
	ld.global.f64 	%fd26, [%rd11+-16];
	sub.f64 	%fd27, %fd25, %fd26;
	fma.rn.f64 	%fd28, %fd27, %fd27, %fd24;
	ld.global.f64 	%fd29, [%rd9+-8];
	ld.global.f64 	%fd30, [%rd11+-8];
	sub.f64 	%fd31, %fd29, %fd30;
	fma.rn.f64 	%fd32, %fd31, %fd31, %fd28;
	ld.global.f64 	%fd33, [%rd9];
	ld.global.f64 	%fd34, [%rd11];
	sub.f64 	%fd35, %fd33, %fd34;
	fma.rn.f64 	%fd36, %fd35, %fd35, %fd32;
	ld.global.f64 	%fd37, [%rd9+8];
	ld.global.f64 	%fd38, [%rd11+8];
	sub.f64 	%fd39, %fd37, %fd38;
	fma.rn.f64 	%fd40, %fd39, %fd39, %fd36;
	ld.global.f64 	%fd41, [%rd9+16];
	ld.global.f64 	%fd42, [%rd11+16];
	sub.f64 	%fd43, %fd41, %fd42;
	fma.rn.f64 	%fd44, %fd43, %fd43, %fd40;
	ld.global.f64 	%fd45, [%rd9+24];
	ld.global.f64 	%fd46, [%rd11+24];
	sub.f64 	%fd47, %fd45, %fd46;
	fma.rn.f64 	%fd84, %fd47, %fd47, %fd44;
	add.s32 	%r34, %r34, 8;
	add.s32 	%r33, %r33, 8;
	add.s32 	%r32, %r32, 8;
	setp.ne.s32 	%p4, %r34, 0;
	@%p4 bra 	$L__BB1_4;
$L__BB1_5:
	setp.eq.s32 	%p5, %r3, 0;
	@%p5 bra 	$L__BB1_13;
	and.b32  	%r13, %r19, 3;
	setp.lt.u32 	%p6, %r3, 4;
	@%p6 bra 	$L__BB1_8;
	add.s32 	%r25, %r36, %r2;
	mul.wide.s32 	%rd12, %r25, 8;
	add.s64 	%rd13, %rd2, %rd12;
	ld.global.f64 	%fd49, [%rd13];
	add.s32 	%r26, %r36, %r18;
	mul.wide.s32 	%rd14, %r26, 8;
	add.s64 	%rd15, %rd1, %rd14;
	ld.global.f64 	%fd50, [%rd15];
	sub.f64 	%fd51, %fd49, %fd50;
	fma.rn.f64 	%fd52, %fd51, %fd51, %fd84;
	ld.global.f64 	%fd53, [%rd13+8];
	ld.global.f64 	%fd54, [%rd15+8];
	sub.f64 	%fd55, %fd53, %fd54;
	fma.rn.f64 	%fd56, %fd55, %fd55, %fd52;
	ld.global.f64 	%fd57, [%rd13+16];
	ld.global.f64 	%fd58, [%rd15+16];
	sub.f64 	%fd59, %fd57, %fd58;
	fma.rn.f64 	%fd60, %fd59, %fd59, %fd56;
	ld.global.f64 	%fd61, [%rd13+24];
	ld.global.f64 	%fd62, [%rd15+24];
	sub.f64 	%fd63, %fd61, %fd62;
	fma.rn.f64 	%fd84, %fd63, %fd63, %fd60;
	add.s32 	%r36, %r36, 4;
$L__BB1_8:
	setp.eq.s32 	%p7, %r13, 0;
	@%p7 bra 	$L__BB1_13;
	setp.eq.s32 	%p8, %r13, 1;
	@%p8 bra 	$L__BB1_11;
	add.s32 	%r27, %r36, %r2;
	mul.wide.s32 	%rd16, %r27, 8;
	add.s64 	%rd17, %rd2, %rd16;
	ld.global.f64 	%fd65, [%rd17];
	add.s32 	%r28, %r36, %r18;
	mul.wide.s32 	%rd18, %r28, 8;
	add.s64 	%rd19, %rd1, %rd18;
	ld.global.f64 	%fd66, [%rd19];
	sub.f64 	%fd67, %fd65, %fd66;
	fma.rn.f64 	%fd68, %fd67, %fd67, %fd84;
	ld.global.f64 	%fd69, [%rd17+8];
	ld.global.f64 	%fd70, [%rd19+8];
	sub.f64 	%fd71, %fd69, %fd70;
	fma.rn.f64 	%fd84, %fd71, %fd71, %fd68;
	add.s32 	%r36, %r36, 2;
$L__BB1_11:
	and.b32  	%r29, %r19, 1;
	setp.eq.b32 	%p9, %r29, 1;
	not.pred 	%p10, %p9;
	@%p10 bra 	$L__BB1_13;
	add.s32 	%r30, %r36, %r2;
	mul.wide.s32 	%rd20, %r30, 8;
	add.s64 	%rd21, %rd2, %rd20;
	ld.global.f64 	%fd72, [%rd21];
	add.s32 	%r31, %r36, %r18;
	mul.wide.s32 	%rd22, %r31, 8;
	add.s64 	%rd23, %rd1, %rd22;
	ld.global.f64 	%fd73, [%rd23];
	sub.f64 	%fd74, %fd72, %fd73;
	fma.rn.f64 	%fd84, %fd74, %fd74, %fd84;
$L__BB1_13:
	cvt.rn.f64.s32 	%fd75, %r19;
	div.rn.f64 	%fd76, %fd84, %fd75;
	cvta.to.global.u64 	%rd24, %rd5;
	mul.wide.s32 	%rd25, %r1, 8;
	add.s64 	%rd26, %rd24, %rd25;
	st.global.f64 	[%rd26], %fd76;
$L__BB1_14:
	ret;

}
	// .globl	_Z37compute_distance_manhattan_normalizedPdS_iS_ii
.visible .entry _Z37compute_distance_manhattan_normalizedPdS_iS_ii(
	.param .u64 .ptr .align 1 _Z37compute_distance_manhattan_normalizedPdS_iS_ii_param_0,
	.param .u64 .ptr .align 1 _Z37compute_distance_manhattan_normalizedPdS_iS_ii_param_1,
	.param .u32 _Z37compute_distance_manhattan_normalizedPdS_iS_ii_param_2,
	.param .u64 .ptr .align 1 _Z37compute_distance_manhattan_normalizedPdS_iS_ii_param_3,
	.param .u32 _Z37compute_distance_manhattan_normalizedPdS_iS_ii_param_4,
	.param .u32 _Z37compute_distance_manhattan_normalizedPdS_iS_ii_param_5
)
{
	.reg .pred 	%p<11>;
	.reg .b32 	%r<48>;
	.reg .b64 	%rd<27>;
	.reg .b64 	%fd<172>;

	ld.param.u64 	%rd6, [_Z37compute_distance_manhattan_normalizedPdS_iS_ii_param_0];
	ld.param.u64 	%rd7, [_Z37compute_distance_manhattan_normalizedPdS_iS_ii_param_1];
	ld.param.u32 	%r28, [_Z37compute_distance_manhattan_normalizedPdS_iS_ii_param_2];
	ld.param.u64 	%rd5, [_Z37compute_distance_manhattan_normalizedPdS_iS_ii_param_3];
	ld.param.u32 	%r30, [_Z37compute_distance_manhattan_normalizedPdS_iS_ii_param_4];
	ld.param.u32 	%r29, [_Z37compute_distance_manhattan_normalizedPdS_iS_ii_param_5];
	cvta.to.global.u64 	%rd1, %rd7;
	cvta.to.global.u64 	%rd2, %rd6;
	mov.u32 	%r31, %tid.x;
	mov.u32 	%r32, %ntid.x;
	mov.u32 	%r33, %ctaid.x;
	mad.lo.s32 	%r1, %r32, %r33, %r31;
	setp.ge.s32 	%p1, %r1, %r30;
	@%p1 bra 	$L__BB2_15;
	mul.lo.s32 	%r2, %r29, %r1;
	setp.lt.s32 	%p2, %r29, 1;
	mov.f64 	%fd171, 0d0000000000000000;
	@%p2 bra 	$L__BB2_14;
	and.b32  	%r3, %r29, 15;
	setp.lt.u32 	%p3, %r29, 16;
	mov.f64 	%fd171, 0d0000000000000000;
	mov.b32 	%r43, 0;
	@%p3 bra 	$L__BB2_5;
	and.b32  	%r43, %r29, 2147483632;
	neg.s32 	%r41, %r43;
	add.s64 	%rd3, %rd2, 64;
	add.s64 	%rd4, %rd1, 64;
	mov.f64 	%fd171, 0d0000000000000000;
	mov.u32 	%r39, %r28;
	mov.u32 	%r40, %r2;
$L__BB2_4:
	.pragma "nounroll";
	mul.wide.s32 	%rd8, %r40, 8;
	add.s64 	%rd9, %rd3, %rd8;
	mul.wide.s32 	%rd10, %r39, 8;
	add.s64 	%rd11, %rd4, %rd10;
	ld.global.f64 	%fd18, [%rd9+-64];
	ld.global.f64 	%fd19, [%rd11+-64];
	sub.f64 	%fd20, %fd18, %fd19;
	abs.f64 	%fd21, %fd20;
	add.f64 	%fd22, %fd171, %fd21;
	ld.global.f64 	%fd23, [%rd9+-56];
	ld.global.f64 	%fd24, [%rd11+-56];
	sub.f64 	%fd25, %fd23, %fd24;
	abs.f64 	%fd26, %fd25;
	add.f64 	%fd27, %fd22, %fd26;
	ld.global.f64 	%fd28, [%rd9+-48];
	ld.global.f64 	%fd29, [%rd11+-48];
	sub.f64 	%fd30, %fd28, %fd29;
	abs.f64 	%fd31, %fd30;
	add.f64 	%fd32, %fd27, %fd31;
	ld.global.f64 	%fd33, [%rd9+-40];
	ld.global.f64 	%fd34, [%rd11+-40];
	sub.f64 	%fd35, %fd33, %fd34;
	abs.f64 	%fd36, %fd35;
	add.f64 	%fd37, %fd32, %fd36;
	ld.global.f64 	%fd38, [%rd9+-32];
	ld.global.f64 	%fd39, [%rd11+-32];
	sub.f64 	%fd40, %fd38, %fd39;
	abs.f64 	%fd41, %fd40;
	add.f64 	%fd42, %fd37, %fd41;
	ld.global.f64 	%fd43, [%rd9+-24];
	ld.global.f64 	%fd44, [%rd11+-24];
	sub.f64 	%fd45, %fd43, %fd44;
	abs.f64 	%fd46, %fd45;
	add.f64 	%fd47, %fd42, %fd46;
	ld.global.f64 	%fd48, [%rd9+-16];
	ld.global.f64 	%fd49, [%rd11+-16];
	sub.f64 	%fd50, %fd48, %fd49;
	abs.f64 	%fd51, %fd50;
	add.f64 	%fd52, %fd47, %fd51;
	ld.global.f64 	%fd53, [%rd9+-8];
	ld.global.f64 	%fd54, [%rd11+-8];
	sub.f64 	%fd55, %fd53, %fd54;
	abs.f64 	%fd56, %fd55;
	add.f64 	%fd57, %fd52, %fd56;
	ld.global.f64 	%fd58, [%rd9];
	ld.global.f64 	%fd59, [%rd11];
	sub.f64 	%fd60, %fd58, %fd59;
	abs.f64 	%fd61, %fd60;
	add.f64 	%fd62, %fd57, %fd61;
	ld.global.f64 	%fd63, [%rd9+8];
	ld.global.f64 	%fd64, [%rd11+8];
	sub.f64 	%fd65, %fd63, %fd64;
	abs.f64 	%fd66, %fd65;
	add.f64 	%fd67, %fd62, %fd66;
	ld.global.f64 	%fd68, [%rd9+16];
	ld.global.f64 	%fd69, [%rd11+16];
	sub.f64 	%fd70, %fd68, %fd69;
	abs.f64 	%fd71, %fd70;
	add.f64 	%fd72, %fd67, %fd71;
	ld.global.f64 	%fd73, [%rd9+24];
	ld.global.f64 	%fd74, [%rd11+24];
	sub.f64 	%fd75, %fd73, %fd74;
	abs.f64 	%fd76, %fd75;
	add.f64 	%fd77, %fd72, %fd76;
	ld.global.f64 	%fd78, [%rd9+32];
	ld.global.f64 	%fd79, [%rd11+32];
	sub.f64 	%fd80, %fd78, %fd79;
	abs.f64 	%fd81, %fd80;
	add.f64 	%fd82, %fd77, %fd81;
	ld.global.f64 	%fd83, [%rd9+40];
	ld.global.f64 	%fd84, [%rd11+40];
	sub.f64 	%fd85, %fd83, %fd84;
	abs.f64 	%fd86, %fd85;
	add.f64 	%fd87, %fd82, %fd86;
	ld.global.f64 	%fd88, [%rd9+48];
	ld.global.f64 	%fd89, [%rd11+48];
	sub.f64 	%fd90, %fd88, %fd89;
	abs.f64 	%fd91, %fd90;
	add.f64 	%fd92, %fd87, %fd91;
	ld.global.f64 	%fd93, [%rd9+56];
	ld.global.f64 	%fd94, [%rd11+56];
	sub.f64 	%fd95, %fd93, %fd94;
	abs.f64 	%fd96, %fd95;
	add.f64 	%fd171, %fd92, %fd96;
	add.s32 	%r41, %r41, 16;
	add.s32 	%r40, %r40, 16;
	add.s32 	%r39, %r39, 16;
	setp.ne.s32 	%p4, %r41, 0;
	@%p4 bra 	$L__BB2_4;
$L__BB2_5:
	setp.eq.s32 	%p5, %r3, 0;
	@%p5 bra 	$L__BB2_14;
	and.b32  	%r13, %r29, 7;
	setp.lt.u32 	%p6, %r3, 8;
	@%p6 bra 	$L__BB2_8;
	add.s32 	%r35, %r43, %r2;
	mul.wide.s32 	%rd12, %r35, 8;
	add.s64 	%rd13, %rd2, %rd12;
	ld.global.f64 	%fd98, [%rd13];
	add.s32 	%r36, %r43, %r28;
	mul.wide.s32 	%rd14, %r36, 8;
	add.s64 	%rd15, %rd1, %rd14;
	ld.global.f64 	%fd99, [%rd15];
	sub.f64 	%fd100, %fd98, %fd99;
	abs.f64 	%fd101, %fd100;
	add.f64 	%fd102, %fd171, %fd101;
	ld.global.f64 	%fd103, [%rd13+8];
	ld.global.f64 	%fd104, [%rd15+8];
	sub.f64 	%fd105, %fd103, %fd104;
	abs.f64 	%fd106, %fd105;
	add.f64 	%fd107, %fd102, %fd106;
	ld.global.f64 	%fd108, [%rd13+16];
	ld.global.f64 	%fd109, [%rd15+16];
	sub.f64 	%fd110, %fd108, %fd109;
	abs.f64 	%fd111, %fd110;
	add.f64 	%fd112, %fd107, %fd111;
	ld.global.f64 	%fd113, [%rd13+24];
	ld.global.f64 	%fd114, [%rd15+24];
	sub.f64 	%fd115, %fd113, %fd114;
	abs.f64 	%fd116, %fd115;
	add.f64 	%fd117, %fd112, %fd116;
	ld.global.f64 	%fd118, [%rd13+32];
	ld.global.f64 	%fd119, [%rd15+32];
	sub.f64 	%fd120, %fd118, %fd119;
	abs.f64 	%fd121, %fd120;
	add.f64 	%fd122, %fd117, %fd121;
	ld.global.f64 	%fd123, [%rd13+40];
	ld.global.f64 	%fd124, [%rd15+40];
	sub.f64 	%fd125, %fd123, %fd124;
	abs.f64 	%fd126, %fd125;
	add.f64 	%fd127, %fd122, %fd126;
	ld.global.f64 	%fd128, [%rd13+48];
	ld.global.f64 	%fd129, [%rd15+48];
	sub.f64 	%fd130, %fd128, %fd129;
	abs.f64 	%fd131, %fd130;
	add.f64 	%fd132, %fd127, %fd131;
	ld.global.f64 	%fd133, [%rd13+56];
	ld.global.f64 	%fd134, [%rd15+56];
	sub.f64 	%fd135, %fd133, %fd134;
	abs.f64 	%fd136, %fd135;
	add.f64 	%fd171, %fd132, %fd136;
	add.s32 	%r43, %r43, 8;
$L__BB2_8:
	setp.eq.s32 	%p7, %r13, 0;
	@%p7 bra 	$L__BB2_14;
	and.b32  	%r16, %r29, 3;
	setp.lt.u32 	%p8, %r13, 4;
	@%p8 bra 	$L__BB2_11;
	add.s32 	%r37, %r43, %r2;
	mul.wide.s32 	%rd16, %r37, 8;
	add.s64 	%rd17, %rd2, %rd16;
	ld.global.f64 	%fd138, [%rd17];
	add.s32 	%r38, %r43, %r28;
	mul.wide.s32 	%rd18, %r38, 8;
	add.s64 	%rd19, %rd1, %rd18;
	ld.global.f64 	%fd139, [%rd19];
	sub.f64 	%fd140, %fd138, %fd139;
	abs.f64 	%fd141, %fd140;
	add.f64 	%fd142, %fd171, %fd141;
	ld.global.f64 	%fd143, [%rd17+8];
	ld.global.f64 	%fd144, [%rd19+8];
	sub.f64 	%fd145, %fd143, %fd144;
	abs.f64 	%fd146, %fd145;
	add.f64 	%fd147, %fd142, %fd146;
	ld.global.f64 	%fd148, [%rd17+16];
	ld.global.f64 	%fd149, [%rd19+16];
	sub.f64 	%fd150, %fd148, %fd149;
	abs.f64 	%fd151, %fd150;
	add.f64 	%fd152, %fd147, %fd151;
	ld.global.f64 	%fd153, [%rd17+24];
	ld.global.f64 	%fd154, [%rd19+24];
	sub.f64 	%fd155, %fd153, %fd154;
	abs.f64 	%fd156, %fd155;
	add.f64 	%fd171, %fd152, %fd156;
	add.s32 	%r43, %r43, 4;
$L__BB2_11:
	setp.eq.s32 	%p9, %r16, 0;
	@%p9 bra 	$L__BB2_14;
	add.s32 	%r47, %r43, %r28;
	add.s32 	%r46, %r43, %r2;
	neg.s32 	%r45, %r16;
$L__BB2_13:
	.pragma "nounroll";
	mul.wide.s32 	%rd20, %r47, 8;
	add.s64 	%rd21, %rd1, %rd20;
	mul.wide.s32 	%rd22, %r46, 8;
	add.s64 	%rd23, %rd2, %rd22;
	ld.global.f64 	%fd157, [%rd23];
	ld.global.f64 	%fd158, [%rd21];
	sub.f64 	%fd159, %fd157, %fd158;
	abs.f64 	%fd160, %fd159;
	add.f64 	%fd171, %fd171, %fd160;
	add.s32 	%r47, %r47, 1;
	add.s32 	%r46, %r46, 1;
	add.s32 	%r45, %r45, 1;
	setp.ne.s32 	%p10, %r45, 0;
	@%p10 bra 	$L__BB2_13;
$L__BB2_14:
	cvt.rn.f64.s32 	%fd161, %r29;
	div.rn.f64 	%fd162, %fd171, %fd161;
	cvta.to.global.u64 	%rd24, %rd5;
	mul.wide.s32 	%rd25, %r1, 8;
	add.s64 	%rd26, %rd24, %rd25;
	st.global.f64 	[%rd26], %fd162;
$L__BB2_15:
	ret;

}
	// .globl	_Z36compute_distance_tanimoto_normalizedPdS_iS_ii
.visible .entry _Z36compute_distance_tanimoto_normalizedPdS_iS_ii(
	.param .u64 .ptr .align 1 _Z36compute_distance_tanimoto_normalizedPdS_iS_ii_param_0,
	.param .u64 .ptr .align 1 _Z36compute_distance_tanimoto_normalizedPdS_iS_ii_param_1,
	.param .u32 _Z36compute_distance_tanimoto_normalizedPdS_iS_ii_param_2,
	.param .u64 .ptr .align 1 _Z36compute_distance_tanimoto_normalizedPdS_iS_ii_param_3,
	.param .u32 _Z36compute_distance_tanimoto_normalizedPdS_iS_ii_param_4,
	.param .u32 _Z36compute_distance_tanimoto_normalizedPdS_iS_ii_param_5
)
{
	.reg .pred 	%p<11>;
	.reg .b32 	%r<38>;
	.reg .b64 	%rd<26>;
	.reg .b64 	%fd<140>;

	ld.param.u64 	%rd4, [_Z36compute_distance_tanimoto_normalizedPdS_iS_ii_param_0];
	ld.param.u64 	%rd5, [_Z36compute_distance_tanimoto_normalizedPdS_iS_ii_param_1];
	ld.param.u32 	%r18, [_Z36compute_distance_tanimoto_normalizedPdS_iS_ii_param_2];
	ld.param.u32 	%r20, [_Z36compute_distance_tanimoto_normalizedPdS_iS_ii_param_4];
	ld.param.u32 	%r19, [_Z36compute_distance_tanimoto_normalizedPdS_iS_ii_param_5];
	cvta.to.global.u64 	%rd1, %rd5;
	cvta.to.global.u64 	%rd2, %rd4;
	mov.u32 	%r21, %tid.x;
	mov.u32 	%r22, %ntid.x;
	mov.u32 	%r23, %ctaid.x;
	mad.lo.s32 	%r1, %r22, %r23, %r21;
	setp.ge.s32 	%p1, %r1, %r20;
	@%p1 bra 	$L__BB3_15;
	mul.lo.s32 	%r2, %r19, %r1;
	setp.lt.s32 	%p2, %r19, 1;
	mov.f64 	%fd135, 0d0000000000000000;
	mov.f64 	%fd139, %fd135;
	@%p2 bra 	$L__BB3_14;
	and.b32  	%r3, %r19, 7;
	setp.lt.u32 	%p3, %r19, 8;
	mov.f64 	%fd137, 0d0000000000000000;
	mov.b32 	%r36, 0;
	mov.f64 	%fd136, %fd137;
	mov.f64 	%fd135, %fd137;
	@%p3 bra 	$L__BB3_5;
	and.b32  	%r36, %r19, 2147483640;
	neg.s32 	%r34, %r36;
	mov.f64 	%fd137, 0d0000000000000000;
	mov.u32 	%r32, %r18;
	mov.u32 	%r33, %r2;
$L__BB3_4:
	.pragma "nounroll";
	mul.wide.s32 	%rd6, %r33, 8;
	add.s64 	%rd7, %rd2, %rd6;
	mul.wide.s32 	%rd8, %r32, 8;
	add.s64 	%rd9, %rd1, %rd8;
	ld.global.f64 	%fd44, [%rd7];
	ld.global.f64 	%fd45, [%rd9];
	fma.rn.f64 	%fd46, %fd44, %fd45, %fd135;
	fma.rn.f64 	%fd47, %fd44, %fd44, %fd136;
	fma.rn.f64 	%fd48, %fd45, %fd45, %fd137;
	ld.global.f64 	%fd49, [%rd7+8];
	ld.global.f64 	%fd50, [%rd9+8];
	fma.rn.f64 	%fd51, %fd49, %fd50, %fd46;
	fma.rn.f64 	%fd52, %fd49, %fd49, %fd47;
	fma.rn.f64 	%fd53, %fd50, %fd50, %fd48;
	ld.global.f64 	%fd54, [%rd7+16];
	ld.global.f64 	%fd55, [%rd9+16];
	fma.rn.f64 	%fd56, %fd54, %fd55, %fd51;
	fma.rn.f64 	%fd57, %fd54, %fd54, %fd52;
	fma.rn.f64 	%fd58, %fd55, %fd55, %fd53;
	ld.global.f64 	%fd59, [%rd7+24];
	ld.global.f64 	%fd60, [%rd9+24];
	fma.rn.f64 	%fd61, %fd59, %fd60, %fd56;
	fma.rn.f64 	%fd62, %fd59, %fd59, %fd57;
	fma.rn.f64 	%fd63, %fd60, %fd60, %fd58;
	ld.global.f64 	%fd64, [%rd7+32];
	ld.global.f64 	%fd65, [%rd9+32];
	fma.rn.f64 	%fd66, %fd64, %fd65, %fd61;
	fma.rn.f64 	%fd67, %fd64, %fd64, %fd62;
	fma.rn.f64 	%fd68, %fd65, %fd65, %fd63;
	ld.global.f64 	%fd69, [%rd7+40];
	ld.global.f64 	%fd70, [%rd9+40];
	fma.rn.f64 	%fd71, %fd69, %fd70, %fd66;
	fma.rn.f64 	%fd72, %fd69, %fd69, %fd67;
	fma.rn.f64 	%fd73, %fd70, %fd70, %fd68;
	ld.global.f64 	%fd74, [%rd7+48];
	ld.global.f64 	%fd75, [%rd9+48];
	fma.rn.f64 	%fd76, %fd74, %fd75, %fd71;
	fma.rn.f64 	%fd77, %fd74, %fd74, %fd72;
	fma.rn.f64 	%fd78, %fd75, %fd75, %fd73;
	ld.global.f64 	%fd79, [%rd7+56];
	ld.global.f64 	%fd80, [%rd9+56];
	fma.rn.f64 	%fd135, %fd79, %fd80, %fd76;
	fma.rn.f64 	%fd136, %fd79, %fd79, %fd77;
	fma.rn.f64 	%fd137, %fd80, %fd80, %fd78;
	add.s32 	%r34, %r34, 8;
	add.s32 	%r33, %r33, 8;
	add.s32 	%r32, %r32, 8;
	setp.ne.s32 	%p4, %r34, 0;
	@%p4 bra 	$L__BB3_4;
$L__BB3_5:
	setp.eq.s32 	%p5, %r3, 0;
	@%p5 bra 	$L__BB3_13;
	and.b32  	%r13, %r19, 3;
	setp.lt.u32 	%p6, %r3, 4;
	@%p6 bra 	$L__BB3_8;
	add.s32 	%r25, %r36, %r2;
	mul.wide.s32 	%rd10, %r25, 8;
	add.s64 	%rd11, %rd2, %rd10;
	ld.global.f64 	%fd82, [%rd11];
	add.s32 	%r26, %r36, %r18;
	mul.wide.s32 	%rd12, %r26, 8;
	add.s64 	%rd13, %rd1, %rd12;
	ld.global.f64 	%fd83, [%rd13];
	fma.rn.f64 	%fd84, %fd82, %fd83, %fd135;
	fma.rn.f64 	%fd85, %fd82, %fd82, %fd136;
	fma.rn.f64 	%fd86, %fd83, %fd83, %fd137;
	ld.global.f64 	%fd87, [%rd11+8];
	ld.global.f64 	%fd88, [%rd13+8];
	fma.rn.f64 	%fd89, %fd87, %fd88, %fd84;
	fma.rn.f64 	%fd90, %fd87, %fd87, %fd85;
	fma.rn.f64 	%fd91, %fd88, %fd88, %fd86;
	ld.global.f64 	%fd92, [%rd11+16];
	ld.global.f64 	%fd93, [%rd13+16];
	fma.rn.f64 	%fd94, %fd92, %fd93, %fd89;
	fma.rn.f64 	%fd95, %fd92, %fd92, %fd90;
	fma.rn.f64 	%fd96, %fd93, %fd93, %fd91;
	ld.global.f64 	%fd97, [%rd11+24];
	ld.global.f64 	%fd98, [%rd13+24];
	fma.rn.f64 	%fd135, %fd97, %fd98, %fd94;
	fma.rn.f64 	%fd136, %fd97, %fd97, %fd95;
	fma.rn.f64 	%fd137, %fd98, %fd98, %fd96;
	add.s32 	%r36, %r36, 4;
$L__BB3_8:
	setp.eq.s32 	%p7, %r13, 0;
	@%p7 bra 	$L__BB3_13;
	setp.eq.s32 	%p8, %r13, 1;
	@%p8 bra 	$L__BB3_11;
	add.s32 	%r27, %r36, %r2;
	mul.wide.s32 	%rd14, %r27, 8;
	add.s64 	%rd15, %rd2, %rd14;
	ld.global.f64 	%fd100, [%rd15];
	add.s32 	%r28, %r36, %r18;
	mul.wide.s32 	%rd16, %r28, 8;
	add.s64 	%rd17, %rd1, %rd16;
	ld.global.f64 	%fd101, [%rd17];
	fma.rn.f64 	%fd102, %fd100, %fd101, %fd135;
	fma.rn.f64 	%fd103, %fd100, %fd100, %fd136;
	fma.rn.f64 	%fd104, %fd101, %fd101, %fd137;
	ld.global.f64 	%fd105, [%rd15+8];
	ld.global.f64 	%fd106, [%rd17+8];
	fma.rn.f64 	%fd135, %fd105, %fd106, %fd102;
	fma.rn.f64 	%fd136, %fd105, %fd105, %fd103;
	fma.rn.f64 	%fd137, %fd106, %fd106, %fd104;
	add.s32 	%r36, %r36, 2;
$L__BB3_11:
	and.b32  	%r29, %r19, 1;
	setp.eq.b32 	%p9, %r29, 1;
	not.pred 	%p10, %p9;
	@%p10 bra 	$L__BB3_13;
	add.s32 	%r30, %r36, %r2;
	mul.wide.s32 	%rd18, %r30, 8;
	add.s64 	%rd19, %rd2, %rd18;
	ld.global.f64 	%fd107, [%rd19];
	add.s32 	%r31, %r36, %r18;
	mul.wide.s32 	%rd20, %r31, 8;
	add.s64 	%rd21, %rd1, %rd20;
	ld.global.f64 	%fd108, [%rd21];
	fma.rn.f64 	%fd135, %fd107, %fd108, %fd135;
	fma.rn.f64 	%fd136, %fd107, %fd107, %fd136;
	fma.rn.f64 	%fd137, %fd108, %fd108, %fd137;
$L__BB3_13:
	add.f64 	%fd139, %fd136, %fd137;
$L__BB3_14:
	ld.param.u64 	%rd25, [_Z36compute_distance_tanimoto_normalizedPdS_iS_ii_param_3];
	abs.f64 	%fd109, %fd135;
	sub.f64 	%fd110, %fd139, %fd109;
	div.rn.f64 	%fd111, %fd109, %fd110;
	cvt.rn.f64.s32 	%fd112, %r19;
	div.rn.f64 	%fd113, %fd111, %fd112;
	cvta.to.global.u64 	%rd22, %rd25;
	mul.wide.s32 	%rd23, %r1, 8;
	add.s64 	%rd24, %rd22, %rd23;
	st.global.f64 	[%rd24], %fd113;
$L__BB3_15:
	ret;

}
	// .globl	_Z26compute_distance_euclideanPdS_iS_ii
.visible .entry _Z26compute_distance_euclideanPdS_iS_ii(
	.param .u64 .ptr .align 1 _Z26compute_distance_euclideanPdS_iS_ii_param_0,
	.param .u64 .ptr .align 1 _Z26compute_distance_euclideanPdS_iS_ii_param_1,
	.param .u32 _Z26compute_distance_euclideanPdS_iS_ii_param_2,
	.param .u64 .ptr .align 1 _Z26compute_distance_euclideanPdS_iS_ii_param_3,
	.param .u32 _Z26compute_distance_euclideanPdS_iS_ii_param_4,
	.param .u32 _Z26compute_distance_euclideanPdS_iS_ii_param_5
)
{
	.reg .pred 	%p<11>;
	.reg .b32 	%r<38>;
	.reg .b64 	%rd<27>;
	.reg .b64 	%fd<84>;

	ld.param.u64 	%rd6, [_Z26compute_distance_euclideanPdS_iS_ii_param_0];
	ld.param.u64 	%rd7, [_Z26compute_distance_euclideanPdS_iS_ii_param_1];
	ld.param.u32 	%r18, [_Z26compute_distance_euclideanPdS_iS_ii_param_2];
	ld.param.u64 	%rd5, [_Z26compute_distance_euclideanPdS_iS_ii_param_3];
	ld.param.u32 	%r20, [_Z26compute_distance_euclideanPdS_iS_ii_param_4];
	ld.param.u32 	%r19, [_Z26compute_distance_euclideanPdS_iS_ii_param_5];
	cvta.to.global.u64 	%rd1, %rd7;
	cvta.to.global.u64 	%rd2, %rd6;
	mov.u32 	%r21, %tid.x;
	mov.u32 	%r22, %ntid.x;
	mov.u32 	%r23, %ctaid.x;
	mad.lo.s32 	%r1, %r22, %r23, %r21;
	setp.ge.s32 	%p1, %r1, %r20;
	@%p1 bra 	$L__BB4_14;
	mul.lo.s32 	%r2, %r19, %r1;
	setp.lt.s32 	%p2, %r19, 1;
	mov.f64 	%fd83, 0d0000000000000000;
	@%p2 bra 	$L__BB4_13;
	and.b32  	%r3, %r19, 7;
	setp.lt.u32 	%p3, %r19, 8;
	mov.f64 	%fd83, 0d0000000000000000;
	mov.b32 	%r36, 0;
	@%p3 bra 	$L__BB4_5;
	and.b32  	%r36, %r19, 2147483640;
	neg.s32 	%r34, %r36;
	add.s64 	%rd3, %rd2, 32;
	add.s64 	%rd4, %rd1, 32;
	mov.f64 	%fd83, 0d0000000000000000;
	mov.u32 	%r32, %r18;
	mov.u32 	%r33, %r2;
$L__BB4_4:
	.pragma "nounroll";
	mul.wide.s32 	%rd8, %r33, 8;
	add.s64 	%rd9, %rd3, %rd8;
	mul.wide.s32 	%rd10, %r32, 8;
	add.s64 	%rd11, %rd4, %rd10;
	ld.global.f64 	%fd17, [%rd9+-32];
	ld.global.f64 	%fd18, [%rd11+-32];
	sub.f64 	%fd19, %fd17, %fd18;
	fma.rn.f64 	%fd20, %fd19, %fd19, %fd83;
	ld.global.f64 	%fd21, [%rd9+-24];
	ld.global.f64 	%fd22, [%rd11+-24];
	sub.f64 	%fd23, %fd21, %fd22;
	fma.rn.f64 	%fd24, %fd23, %fd23, %fd20;
	ld.global.f64 	%fd25, [%rd9+-16];
	ld.global.f64 	%fd26, [%rd11+-16];
	sub.f64 	%fd27, %fd25, %fd26;
	fma.rn.f64 	%fd28, %fd27, %fd27, %fd24;
	ld.global.f64 	%fd29, [%rd9+-8];
	ld.global.f64 	%fd30, [%rd11+-8];
	sub.f64 	%fd31, %fd29, %fd30;
	fma.rn.f64 	%fd32, %fd31, %fd31, %fd28;
	ld.global.f64 	%fd33, [%rd9];
	ld.global.f64 	%fd34, [%rd11];
	sub.f64 	%fd35, %fd33, %fd34;
	fma.rn.f64 	%fd36, %fd35, %fd35, %fd32;
	ld.global.f64 	%fd37, [%rd9+8];
	ld.global.f64 	%fd38, [%rd11+8];
	sub.f64 	%fd39, %fd37, %fd38;
	fma.rn.f64 	%fd40, %fd39, %fd39, %fd36;
	ld.global.f64 	%fd41, [%rd9+16];
	ld.global.f64 	%fd42, [%rd11+16];
	sub.f64 	%fd43, %fd41, %fd42;
	fma.rn.f64 	%fd44, %fd43, %fd43, %fd40;
	ld.global.f64 	%fd45, [%rd9+24];
	ld.global.f64 	%fd46, [%rd11+24];
	sub.f64 	%fd47, %fd45, %fd46;
	fma.rn.f64 	%fd83, %fd47, %fd47, %fd44;
	add.s32 	%r34, %r34, 8;
	add.s32 	%r33, %r33, 8;
	add.s32 	%r32, %r32, 8;
	setp.ne.s32 	%p4, %r34, 0;
	@%p4 bra 	$L__BB4_4;
$L__BB4_5:
	setp.eq.s32 	%p5, %r3, 0;
	@%p5 bra 	$L__BB4_13;
	and.b32  	%r13, %r19, 3;
	setp.lt.u32 	%p6, %r3, 4;
	@%p6 bra 	$L__BB4_8;
	add.s32 	%r25, %r36, %r2;
	mul.wide.s32 	%rd12, %r25, 8;
	add.s64 	%rd13, %rd2, %rd12;
	ld.global.f64 	%fd49, [%rd13];
	add.s32 	%r26, %r36, %r18;
	mul.wide.s32 	%rd14, %r26, 8;
	add.s64 	%rd15, %rd1, %rd14;
	ld.global.f64 	%fd50, [%rd15];
	sub.f64 	%fd51, %fd49, %fd50;
	fma.rn.f64 	%fd52, %fd51, %fd51, %fd83;
	ld.global.f64 	%fd53, [%rd13+8];
	ld.global.f64 	%fd54, [%rd15+8];
	sub.f64 	%fd55, %fd53, %fd54;
	fma.rn.f64 	%fd56, %fd55, %fd55, %fd52;
	ld.global.f64 	%fd57, [%rd13+16];
	ld.global.f64 	%fd58, [%rd15+16];
	sub.f64 	%fd59, %fd57, %fd58;
	fma.rn.f64 	%fd60, %fd59, %fd59, %fd56;
	ld.global.f64 	%fd61, [%rd13+24];
	ld.global.f64 	%fd62, [%rd15+24];
	sub.f64 	%fd63, %fd61, %fd62;
	fma.rn.f64 	%fd83, %fd63, %fd63, %fd60;
	add.s32 	%r36, %r36, 4;
$L__BB4_8:
	setp.eq.s32 	%p7, %r13, 0;
	@%p7 bra 	$L__BB4_13;
	setp.eq.s32 	%p8, %r13, 1;
	@%p8 bra 	$L__BB4_11;
	add.s32 	%r27, %r36, %r2;
	mul.wide.s32 	%rd16, %r27, 8;
	add.s64 	%rd17, %rd2, %rd16;
	ld.global.f64 	%fd65, [%rd17];
	add.s32 	%r28, %r36, %r18;
	mul.wide.s32 	%rd18, %r28, 8;
	add.s64 	%rd19, %rd1, %rd18;
	ld.global.f64 	%fd66, [%rd19];
	sub.f64 	%fd67, %fd65, %fd66;
	fma.rn.f64 	%fd68, %fd67, %fd67, %fd83;
	ld.global.f64 	%fd69, [%rd17+8];
	ld.global.f64 	%fd70, [%rd19+8];
	sub.f64 	%fd71, %fd69, %fd70;
	fma.rn.f64 	%fd83, %fd71, %fd71, %fd68;
	add.s32 	%r36, %r36, 2;
$L__BB4_11:
	and.b32  	%r29, %r19, 1;
	setp.eq.b32 	%p9, %r29, 1;
	not.pred 	%p10, %p9;
	@%p10 bra 	$L__BB4_13;
	add.s32 	%r30, %r36, %r2;
	mul.wide.s32 	%rd20, %r30, 8;
	add.s64 	%rd21, %rd2, %rd20;
	ld.global.f64 	%fd72, [%rd21];
	add.s32 	%r31, %r36, %r18;
	mul.wide.s32 	%rd22, %r31, 8;
	add.s64 	%rd23, %rd1, %rd22;
	ld.global.f64 	%fd73, [%rd23];
	sub.f64 	%fd74, %fd72, %fd73;
	fma.rn.f64 	%fd83, %fd74, %fd74, %fd83;
$L__BB4_13:
	sqrt.rn.f64 	%fd75, %fd83;
	cvta.to.global.u64 	%rd24, %rd5;
	mul.wide.s32 	%rd25, %r1, 8;
	add.s64 	%rd26, %rd24, %rd25;
	st.global.f64 	[%rd26], %fd75;
$L__BB4_14:
	ret;

}
	// .globl	_Z28compute_distance_sum_squaresPdS_iS_ii
.visible .entry _Z28compute_distance_sum_squaresPdS_iS_ii(
	.param .u64 .ptr .align 1 _Z28compute_distance_sum_squaresPdS_iS_ii_param_0,
	.param .u64 .ptr .align 1 _Z28compute_distance_sum_squaresPdS_iS_ii_param_1,
	.param .u32 _Z28compute_distance_sum_squaresPdS_iS_ii_param_2,
	.param .u64 .ptr .align 1 _Z28compute_distance_sum_squaresPdS_iS_ii_param_3,
	.param .u32 _Z28compute_distance_sum_squaresPdS_iS_ii_param_4,
	.param .u32 _Z28compute_distance_sum_squaresPdS_iS_ii_param_5
)
{
	.reg .pred 	%p<11>;
	.reg .b32 	%r<38>;
	.reg .b64 	%rd<27>;
	.reg .b64 	%fd<83>;

	ld.param.u64 	%rd6, [_Z28compute_distance_sum_squaresPdS_iS_ii_param_0];
	ld.param.u64 	%rd7, [_Z28compute_distance_sum_squaresPdS_iS_ii_param_1];
	ld.param.u32 	%r18, [_Z28compute_distance_sum_squaresPdS_iS_ii_param_2];
	ld.param.u64 	%rd5, [_Z28compute_distance_sum_squaresPdS_iS_ii_param_3];
	ld.param.u32 	%r20, [_Z28compute_distance_sum_squaresPdS_iS_ii_param_4];
	ld.param.u32 	%r19, [_Z28compute_distance_sum_squaresPdS_iS_ii_param_5];
	cvta.to.global.u64 	%rd1, %rd7;
	cvta.to.global.u64 	%rd2, %rd6;
	mov.u32 	%r21, %tid.x;
	mov.u32 	%r22, %ntid.x;
	mov.u32 	%r23, %ctaid.x;
	mad.lo.s32 	%r1, %r22, %r23, %r21;
	setp.ge.s32 	%p1, %r1, %r20;
	@%p1 bra 	$L__BB5_14;
	mul.lo.s32 	%r2, %r19, %r1;
	setp.lt.s32 	%p2, %r19, 1;
	mov.f64 	%fd82, 0d0000000000000000;
	@%p2 bra 	$L__BB5_13;
	and.b32  	%r3, %r19, 7;
	setp.lt.u32 	%p3, %r19, 8;
	mov.f64 	%fd82, 0d0000000000000000;
	mov.b32 	%r36, 0;
	@%p3 bra 	$L__BB5_5;
	and.b32  	%r36, %r19, 2147483640;
	neg.s32 	%r34, %r36;
	add.s64 	%rd3, %rd2, 32;
	add.s64 	%rd4, %rd1, 32;
	mov.f64 	%fd82, 0d0000000000000000;
	mov.u32 	%r32, %r18;
	mov.u32 	%r33, %r2;
$L__BB5_4:
	.pragma "nounroll";
	mul.wide.s32 	%rd8, %r33, 8;
	add.s64 	%rd9, %rd3, %rd8;
	mul.wide.s32 	%rd10, %r32, 8;
	add.s64 	%rd11, %rd4, %rd10;
	ld.global.f64 	%fd17, [%rd9+-32];
	ld.global.f64 	%fd18, [%rd11+-32];
	sub.f64 	%fd19, %fd17, %fd18;
	fma.rn.f64 	%fd20, %fd19, %fd19, %fd82;
	ld.global.f64 	%fd21, [%rd9+-24];
	ld.global.f64 	%fd22, [%rd11+-24];
	sub.f64 	%fd23, %fd21, %fd22;
	fma.rn.f64 	%fd24, %fd23, %fd23, %fd20;
	ld.global.f64 	%fd25, [%rd9+-16];
	ld.global.f64 	%fd26, [%rd11+-16];
	sub.f64 	%fd27, %fd25, %fd26;
	fma.rn.f64 	%fd28, %fd27, %fd27, %fd24;
	ld.global.f64 	%fd29, [%rd9+-8];
	ld.global.f64 	%fd30, [%rd11+-8];
	sub.f64 	%fd31, %fd29, %fd30;
	fma.rn.f64 	%fd32, %fd31, %fd31, %fd28;
	ld.global.f64 	%fd33, [%rd9];
	ld.global.f64 	%fd34, [%rd11];
	sub.f64 	%fd35, %fd33, %fd34;
	fma.rn.f64 	%fd36, %fd35, %fd35, %fd32;
	ld.global.f64 	%fd37, [%rd9+8];
	ld.global.f64 	%fd38, [%rd11+8];
	sub.f64 	%fd39, %fd37, %fd38;
	fma.rn.f64 	%fd40, %fd39, %fd39, %fd36;
	ld.global.f64 	%fd41, [%rd9+16];
	ld.global.f64 	%fd42, [%rd11+16];
	sub.f64 	%fd43, %fd41, %fd42;
	fma.rn.f64 	%fd44, %fd43, %fd43, %fd40;
	ld.global.f64 	%fd45, [%rd9+24];
	ld.global.f64 	%fd46, [%rd11+24];
	sub.f64 	%fd47, %fd45, %fd46;
	fma.rn.f64 	%fd82, %fd47, %fd47, %fd44;
	add.s32 	%r34, %r34, 8;
	add.s32 	%r33, %r33, 8;
	add.s32 	%r32, %r32, 8;
	setp.ne.s32 	%p4, %r34, 0;
	@%p4 bra 	$L__BB5_4;
$L__BB5_5:
	setp.eq.s32 	%p5, %r3, 0;
	@%p5 bra 	$L__BB5_13;
	and.b32  	%r13, %r19, 3;
	setp.lt.u32 	%p6, %r3, 4;
	@%p6 bra 	$L__BB5_8;
	add.s32 	%r25, %r36, %r2;
	mul.wide.s32 	%rd12, %r25, 8;
	add.s64 	%rd13, %rd2, %rd12;
	ld.global.f64 	%fd49, [%rd13];
	add.s32 	%r26, %r36, %r18;
	mul.wide.s32 	%rd14, %r26, 8;
	add.s64 	%rd15, %rd1, %rd14;
	ld.global.f64 	%fd50, [%rd15];
	sub.f64 	%fd51, %fd49, %fd50;
	fma.rn.f64 	%fd52, %fd51, %fd51, %fd82;
	ld.global.f64 	%fd53, [%rd13+8];
	ld.global.f64 	%fd54, [%rd15+8];
	sub.f64 	%fd55, %fd53, %fd54;
	fma.rn.f64 	%fd56, %fd55, %fd55, %fd52;
	ld.global.f64 	%fd57, [%rd13+16];
	ld.global.f64 	%fd58, [%rd15+16];
	sub.f64 	%fd59, %fd57, %fd58;
	fma.rn.f64 	%fd60, %fd59, %fd59, %fd56;
	ld.global.f64 	%fd61, [%rd13+24];
	ld.global.f64 	%fd62, [%rd15+24];
	sub.f64 	%fd63, %fd61, %fd62;
	fma.rn.f64 	%fd82, %fd63, %fd63, %fd60;
	add.s32 	%r36, %r36, 4;
$L__BB5_8:
	setp.eq.s32 	%p7, %r13, 0;
	@%p7 bra 	$L__BB5_13;
	setp.eq.s32 	%p8, %r13, 1;
	@%p8 bra 	$L__BB5_11;
	add.s32 	%r27, %r36, %r2;
	mul.wide.s32 	%rd16, %r27, 8;
	add.s64 	%rd17, %rd2, %rd16;
	ld.global.f64 	%fd65, [%rd17];
	add.s32 	%r28, %r36, %r18;
	mul.wide.s32 	%rd18, %r28, 8;
	add.s64 	%rd19, %rd1, %rd18;
	ld.global.f64 	%fd66, [%rd19];
	sub.f64 	%fd67, %fd65, %fd66;
	fma.rn.f64 	%fd68, %fd67, %fd67, %fd82;
	ld.global.f64 	%fd69, [%rd17+8];
	ld.global.f64 	%fd70, [%rd19+8];
	sub.f64 	%fd71, %fd69, %fd70;
	fma.rn.f64 	%fd82, %fd71, %fd71, %fd68;
	add.s32 	%r36, %r36, 2;
$L__BB5_11:
	and.b32  	%r29, %r19, 1;
	setp.eq.b32 	%p9, %r29, 1;
	not.pred 	%p10, %p9;
	@%p10 bra 	$L__BB5_13;
	add.s32 	%r30, %r36, %r2;
	mul.wide.s32 	%rd20, %r30, 8;
	add.s64 	%rd21, %rd2, %rd20;
	ld.global.f64 	%fd72, [%rd21];
	add.s32 	%r31, %r36, %r18;
	mul.wide.s32 	%rd22, %r31, 8;
	add.s64 	%rd23, %rd1, %rd22;
	ld.global.f64 	%fd73, [%rd23];
	sub.f64 	%fd74, %fd72, %fd73;
	fma.rn.f64 	%fd82, %fd74, %fd74, %fd82;
$L__BB5_13:
	cvta.to.global.u64 	%rd24, %rd5;
	mul.wide.s32 	%rd25, %r1, 8;
	add.s64 	%rd26, %rd24, %rd25;
	st.global.f64 	[%rd26], %fd82;
$L__BB5_14:
	ret;

}
	// .globl	_Z26compute_distance_manhattanPdS_iS_ii
.visible .entry _Z26compute_distance_manhattanPdS_iS_ii(
	.param .u64 .ptr .align 1 _Z26compute_distance_manhattanPdS_iS_ii_param_0,
	.param .u64 .ptr .align 1 _Z26compute_distance_manhattanPdS_iS_ii_param_1,
	.param .u32 _Z26compute_distance_manhattanPdS_iS_ii_param_2,
	.param .u64 .ptr .align 1 _Z26compute_distance_manhattanPdS_iS_ii_param_3,
	.param .u32 _Z26compute_distance_manhattanPdS_iS_ii_param_4,
	.param .u32 _Z26compute_distance_manhattanPdS_iS_ii_param_5
)
{
	.reg .pred 	%p<11>;
	.reg .b32 	%r<48>;
	.reg .b64 	%rd<27>;
	.reg .b64 	%fd<170>;

	ld.param.u64 	%rd6, [_Z26compute_distance_manhattanPdS_iS_ii_param_0];
	ld.param.u64 	%rd7, [_Z26compute_distance_manhattanPdS_iS_ii_param_1];
	ld.param.u32 	%r28, [_Z26compute_distance_manhattanPdS_iS_ii_param_2];
	ld.param.u64 	%rd5, [_Z26compute_distance_manhattanPdS_iS_ii_param_3];
	ld.param.u32 	%r30, [_Z26compute_distance_manhattanPdS_iS_ii_param_4];
	ld.param.u32 	%r29, [_Z26compute_distance_manhattanPdS_iS_ii_param_5];
	cvta.to.global.u64 	%rd1, %rd7;
	cvta.to.global.u64 	%rd2, %rd6;
	mov.u32 	%r31, %tid.x;
	mov.u32 	%r32, %ntid.x;
	mov.u32 	%r33, %ctaid.x;
	mad.lo.s32 	%r1, %r32, %r33, %r31;
	setp.ge.s32 	%p1, %r1, %r30;
	@%p1 bra 	$L__BB6_15;
	mul.lo.s32 	%r2, %r29, %r1;
	setp.lt.s32 	%p2, %r29, 1;
	mov.f64 	%fd169, 0d0000000000000000;
	@%p2 bra 	$L__BB6_14;
	and.b32  	%r3, %r29, 15;
	setp.lt.u32 	%p3, %r29, 16;
	mov.f64 	%fd169, 0d0000000000000000;
	mov.b32 	%r43, 0;
	@%p3 bra 	$L__BB6_5;
	and.b32  	%r43, %r29, 2147483632;
	neg.s32 	%r41, %r43;
	add.s64 	%rd3, %rd2, 64;
	add.s64 	%rd4, %rd1, 64;
	mov.f64 	%fd169, 0d0000000000000000;
	mov.u32 	%r39, %r28;
	mov.u32 	%r40, %r2;
$L__BB6_4:
	.pragma "nounroll";
	mul.wide.s32 	%rd8, %r40, 8;
	add.s64 	%rd9, %rd3, %rd8;
	mul.wide.s32 	%rd10, %r39, 8;
	add.s64 	%rd11, %rd4, %rd10;
	ld.global.f64 	%fd18, [%rd9+-64];
	ld.global.f64 	%fd19, [%rd11+-64];
	sub.f64 	%fd20, %fd18, %fd19;
	abs.f64 	%fd21, %fd20;
	add.f64 	%fd22, %fd169, %fd21;
	ld.global.f64 	%fd23, [%rd9+-56];
	ld.global.f64 	%fd24, [%rd11+-56];
	sub.f64 	%fd25, %fd23, %fd24;
	abs.f64 	%fd26, %fd25;
	add.f64 	%fd27, %fd22, %fd26;
	ld.global.f64 	%fd28, [%rd9+-48];
	ld.global.f64 	%fd29, [%rd11+-48];
	sub.f64 	%fd30, %fd28, %fd29;
	abs.f64 	%fd31, %fd30;
	add.f64 	%fd32, %fd27, %fd31;
	ld.global.f64 	%fd33, [%rd9+-40];
	ld.global.f64 	%fd34, [%rd11+-40];
	sub.f64 	%fd35, %fd33, %fd34;
	abs.f64 	%fd36, %fd35;
	add.f64 	%fd37, %fd32, %fd36;
	ld.global.f64 	%fd38, [%rd9+-32];
	ld.global.f64 	%fd39, [%rd11+-32];
	sub.f64 	%fd40, %fd38, %fd39;
	abs.f64 	%fd41, %fd40;
	add.f64 	%fd42, %fd37, %fd41;
	ld.global.f64 	%fd43, [%rd9+-24];
	ld.global.f64 	%fd44, [%rd11+-24];
	sub.f64 	%fd45, %fd43, %fd44;
	abs.f64 	%fd46, %fd45;
	add.f64 	%fd47, %fd42, %fd46;
	ld.global.f64 	%fd48, [%rd9+-16];
	ld.global.f64 	%fd49, [%rd11+-16];
	sub.f64 	%fd50, %fd48, %fd49;
	abs.f64 	%fd51, %fd50;
	add.f64 	%fd52, %fd47, %fd51;
	ld.global.f64 	%fd53, [%rd9+-8];
	ld.global.f64 	%fd54, [%rd11+-8];
	sub.f64 	%fd55, %fd53, %fd54;
	abs.f64 	%fd56, %fd55;
	add.f64 	%fd57, %fd52, %fd56;
	ld.global.f64 	%fd58, [%rd9];
	ld.global.f64 	%fd59, [%rd11];
	sub.f64 	%fd60, %fd58, %fd59;
	abs.f64 	%fd61, %fd60;
	add.f64 	%fd62, %fd57, %fd61;
	ld.global.f64 	%fd63, [%rd9+8];
	ld.global.f64 	%fd64, [%rd11+8];
	sub.f64 	%fd65, %fd63, %fd64;
	abs.f64 	%fd66, %fd65;
	add.f64 	%fd67, %fd62, %fd66;
	ld.global.f64 	%fd68, [%rd9+16];
	ld.global.f64 	%fd69, [%rd11+16];
	sub.f64 	%fd70, %fd68, %fd69;
	abs.f64 	%fd71, %fd70;
	add.f64 	%fd72, %fd67, %fd71;
	ld.global.f64 	%fd73, [%rd9+24];
	ld.global.f64 	%fd74, [%rd11+24];
	sub.f64 	%fd75, %fd73, %fd74;
	abs.f64 	%fd76, %fd75;
	add.f64 	%fd77, %fd72, %fd76;
	ld.global.f64 	%fd78, [%rd9+32];
	ld.global.f64 	%fd79, [%rd11+32];
	sub.f64 	%fd80, %fd78, %fd79;
	abs.f64 	%fd81, %fd80;
	add.f64 	%fd82, %fd77, %fd81;
	ld.global.f64 	%fd83, [%rd9+40];
	ld.global.f64 	%fd84, [%rd11+40];
	sub.f64 	%fd85, %fd83, %fd84;
	abs.f64 	%fd86, %fd85;
	add.f64 	%fd87, %fd82, %fd86;
	ld.global.f64 	%fd88, [%rd9+48];
	ld.global.f64 	%fd89, [%rd11+48];
	sub.f64 	%fd90, %fd88, %fd89;
	abs.f64 	%fd91, %fd90;
	add.f64 	%fd92, %fd87, %fd91;
	ld.global.f64 	%fd93, [%rd9+56];
	ld.global.f64 	%fd94, [%rd11+56];
	sub.f64 	%fd95, %fd93, %fd94;
	abs.f64 	%fd96, %fd95;
	add.f64 	%fd169, %fd92, %fd96;
	add.s32 	%r41, %r41, 16;
	add.s32 	%r40, %r40, 16;
	add.s32 	%r39, %r39, 16;
	setp.ne.s32 	%p4, %r41, 0;
	@%p4 bra 	$L__BB6_4;
$L__BB6_5:
	setp.eq.s32 	%p5, %r3, 0;
	@%p5 bra 	$L__BB6_14;
	and.b32  	%r13, %r29, 7;
	setp.lt.u32 	%p6, %r3, 8;
	@%p6 bra 	$L__BB6_8;
	add.s32 	%r35, %r43, %r2;
	mul.wide.s32 	%rd12, %r35, 8;
	add.s64 	%rd13, %rd2, %rd12;
	ld.global.f64 	%fd98, [%rd13];
	add.s32 	%r36, %r43, %r28;
	mul.wide.s32 	%rd14, %r36, 8;
	add.s64 	%rd15, %rd1, %rd14;
	ld.global.f64 	%fd99, [%rd15];
	sub.f64 	%fd100, %fd98, %fd99;
	abs.f64 	%fd101, %fd100;
	add.f64 	%fd102, %fd169, %fd101;
	ld.global.f64 	%fd103, [%rd13+8];
	ld.global.f64 	%fd104, [%rd15+8];
	sub.f64 	%fd105, %fd103, %fd104;
	abs.f64 	%fd106, %fd105;
	add.f64 	%fd107, %fd102, %fd106;
	ld.global.f64 	%fd108, [%rd13+16];
	ld.global.f64 	%fd109, [%rd15+16];
	sub.f64 	%fd110, %fd108, %fd109;
	abs.f64 	%fd111, %fd110;
	add.f64 	%fd112, %fd107, %fd111;
	ld.global.f64 	%fd113, [%rd13+24];
	ld.global.f64 	%fd114, [%rd15+24];
	sub.f64 	%fd115, %fd113, %fd114;
	abs.f64 	%fd116, %fd115;
	add.f64 	%fd117, %fd112, %fd116;
	ld.global.f64 	%fd118, [%rd13+32];
	ld.global.f64 	%fd119, [%rd15+32];
	sub.f64 	%fd120, %fd118, %fd119;
	abs.f64 	%fd121, %fd120;
	add.f64 	%fd122, %fd117, %fd121;
	ld.global.f64 	%fd123, [%rd13+40];
	ld.global.f64 	%fd124, [%rd15+40];
	sub.f64 	%fd125, %fd123, %fd124;
	abs.f64 	%fd126, %fd125;
	add.f64 	%fd127, %fd122, %fd126;
	ld.global.f64 	%fd128, [%rd13+48];
	ld.global.f64 	%fd129, [%rd15+48];
	sub.f64 	%fd130, %fd128, %fd129;
	abs.f64 	%fd131, %fd130;
	add.f64 	%fd132, %fd127, %fd131;
	ld.global.f64 	%fd133, [%rd13+56];
	ld.global.f64 	%fd134, [%rd15+56];
	sub.f64 	%fd135, %fd133, %fd134;
	abs.f64 	%fd136, %fd135;
	add.f64 	%fd169, %fd132, %fd136;
	add.s32 	%r43, %r43, 8;
$L__BB6_8:
	setp.eq.s32 	%p7, %r13, 0;
	@%p7 bra 	$L__BB6_14;
	and.b32  	%r16, %r29, 3;
	setp.lt.u32 	%p8, %r13, 4;
	@%p8 bra 	$L__BB6_11;
	add.s32 	%r37, %r43, %r2;
	mul.wide.s32 	%rd16, %r37, 8;
	add.s64 	%rd17, %rd2, %rd16;
	ld.global.f64 	%fd138, [%rd17];
	add.s32 	%r38, %r43, %r28;
	mul.wide.s32 	%rd18, %r38, 8;
	add.s64 	%rd19, %rd1, %rd18;
	ld.global.f64 	%fd139, [%rd19];
	sub.f64 	%fd140, %fd138, %fd139;
	abs.f64 	%fd141, %fd140;
	add.f64 	%fd142, %fd169, %fd141;
	ld.global.f64 	%fd143, [%rd17+8];
	ld.global.f64 	%fd144, [%rd19+8];
	sub.f64 	%fd145, %fd143, %fd144;
	abs.f64 	%fd146, %fd145;
	add.f64 	%fd147, %fd142, %fd146;
	ld.global.f64 	%fd148, [%rd17+16];
	ld.global.f64 	%fd149, [%rd19+16];
	sub.f64 	%fd150, %fd148, %fd149;
	abs.f64 	%fd151, %fd150;
	add.f64 	%fd152, %fd147, %fd151;
	ld.global.f64 	%fd153, [%rd17+24];
	ld.global.f64 	%fd154, [%rd19+24];
	sub.f64 	%fd155, %fd153, %fd154;
	abs.f64 	%fd156, %fd155;
	add.f64 	%fd169, %fd152, %fd156;
	add.s32 	%r43, %r43, 4;
$L__BB6_11:
	setp.eq.s32 	%p9, %r16, 0;
	@%p9 bra 	$L__BB6_14;
	add.s32 	%r47, %r43, %r28;
	add.s32 	%r46, %r43, %r2;
	neg.s32 	%r45, %r16;
$L__BB6_13:
	.pragma "nounroll";
	mul.wide.s32 	%rd20, %r47, 8;
	add.s64 	%rd21, %rd1, %rd20;
	mul.wide.s32 	%rd22, %r46, 8;
	add.s64 	%rd23, %rd2, %rd22;
	ld.global.f64 	%fd157, [%rd23];
	ld.global.f64 	%fd158, [%rd21];
	sub.f64 	%fd159, %fd157, %fd158;
	abs.f64 	%fd160, %fd159;
	add.f64 	%fd169, %fd169, %fd160;
	add.s32 	%r47, %r47, 1;
	add.s32 	%r46, %r46, 1;
	add.s32 	%r45, %r45, 1;
	setp.ne.s32 	%p10, %r45, 0;
	@%p10 bra 	$L__BB6_13;
$L__BB6_14:
	cvta.to.global.u64 	%rd24, %rd5;
	mul.wide.s32 	%rd25, %r1, 8;
	add.s64 	%rd26, %rd24, %rd25;
	st.global.f64 	[%rd26], %fd169;
$L__BB6_15:
	ret;

}
	// .globl	_Z25compute_distance_tanimotoPdS_iS_ii
.visible .entry _Z25compute_distance_tanimotoPdS_iS_ii(
	.param .u64 .ptr .align 1 _Z25compute_distance_tanimotoPdS_iS_ii_param_0,
	.param .u64 .ptr .align 1 _Z25compute_distance_tanimotoPdS_iS_ii_param_1,
	.param .u32 _Z25compute_distance_tanimotoPdS_iS_ii_param_2,
	.param .u64 .ptr .align 1 _Z25compute_distance_tanimotoPdS_iS_ii_param_3,
	.param .u32 _Z25compute_distance_tanimotoPdS_iS_ii_param_4,
	.param .u32 _Z25compute_distance_tanimotoPdS_iS_ii_param_5
)
{
	.reg .pred 	%p<11>;
	.reg .b32 	%r<38>;
	.reg .b64 	%rd<26>;
	.reg .b64 	%fd<138>;

	ld.param.u64 	%rd4, [_Z25compute_distance_tanimotoPdS_iS_ii_param_0];
	ld.param.u64 	%rd5, [_Z25compute_distance_tanimotoPdS_iS_ii_param_1];
	ld.param.u32 	%r18, [_Z25compute_distance_tanimotoPdS_iS_ii_param_2];
	ld.param.u32 	%r20, [_Z25compute_distance_tanimotoPdS_iS_ii_param_4];
	ld.param.u32 	%r19, [_Z25compute_distance_tanimotoPdS_iS_ii_param_5];
	cvta.to.global.u64 	%rd1, %rd5;
	cvta.to.global.u64 	%rd2, %rd4;
	mov.u32 	%r21, %tid.x;
	mov.u32 	%r22, %ntid.x;
	mov.u32 	%r23, %ctaid.x;
	mad.lo.s32 	%r1, %r22, %r23, %r21;
	setp.ge.s32 	%p1, %r1, %r20;
	@%p1 bra 	$L__BB7_15;
	mul.lo.s32 	%r2, %r19, %r1;
	setp.lt.s32 	%p2, %r19, 1;
	mov.f64 	%fd133, 0d0000000000000000;
	mov.f64 	%fd137, %fd133;
	@%p2 bra 	$L__BB7_14;
	and.b32  	%r3, %r19, 7;
	setp.lt.u32 	%p3, %r19, 8;
	mov.f64 	%fd135, 0d0000000000000000;
	mov.b32 	%r36, 0;
	mov.f64 	%fd134, %fd135;
	mov.f64 	%fd133, %fd135;
	@%p3 bra 	$L__BB7_5;
	and.b32  	%r36, %r19, 2147483640;
	neg.s32 	%r34, %r36;
	mov.f64 	%fd135, 0d0000000000000000;
	mov.u32 	%r32, %r18;
	mov.u32 	%r33, %r2;
$L__BB7_4:
	.pragma "nounroll";
	mul.wide.s32 	%rd6, %r33, 8;
	add.s64 	%rd7, %rd2, %rd6;
	mul.wide.s32 	%rd8, %r32, 8;
	add.s64 	%rd9, %rd1, %rd8;
	ld.global.f64 	%fd44, [%rd7];
	ld.global.f64 	%fd45, [%rd9];
	fma.rn.f64 	%fd46, %fd44, %fd45, %fd133;
	fma.rn.f64 	%fd47, %fd44, %fd44, %fd134;
	fma.rn.f64 	%fd48, %fd45, %fd45, %fd135;
	ld.global.f64 	%fd49, [%rd7+8];
	ld.global.f64 	%fd50, [%rd9+8];
	fma.rn.f64 	%fd51, %fd49, %fd50, %fd46;
	fma.rn.f64 	%fd52, %fd49, %fd49, %fd47;
	fma.rn.f64 	%fd53, %fd50, %fd50, %fd48;
	ld.global.f64 	%fd54, [%rd7+16];
	ld.global.f64 	%fd55, [%rd9+16];
	fma.rn.f64 	%fd56, %fd54, %fd55, %fd51;
	fma.rn.f64 	%fd57, %fd54, %fd54, %fd52;
	fma.rn.f64 	%fd58, %fd55, %fd55, %fd53;
	ld.global.f64 	%fd59, [%rd7+24];
	ld.global.f64 	%fd60, [%rd9+24];
	fma.rn.f64 	%fd61, %fd59, %fd60, %fd56;
	fma.rn.f64 	%fd62, %fd59, %fd59, %fd57;
	fma.rn.f64 	%fd63, %fd60, %fd60, %fd58;
	ld.global.f64 	%fd64, [%rd7+32];
	ld.global.f64 	%fd65, [%rd9+32];
	fma.rn.f64 	%fd66, %fd64, %fd65, %fd61;
	fma.rn.f64 	%fd67, %fd64, %fd64, %fd62;
	fma.rn.f64 	%fd68, %fd65, %fd65, %fd63;
	ld.global.f64 	%fd69, [%rd7+40];
	ld.global.f64 	%fd70, [%rd9+40];
	fma.rn.f64 	%fd71, %fd69, %fd70, %fd66;
	fma.rn.f64 	%fd72, %fd69, %fd69, %fd67;
	fma.rn.f64 	%fd73, %fd70, %fd70, %fd68;
	ld.global.f64 	%fd74, [%rd7+48];
	ld.global.f64 	%fd75, [%rd9+48];
	fma.rn.f64 	%fd76, %fd74, %fd75, %fd71;
	fma.rn.f64 	%fd77, %fd74, %fd74, %fd72;
	fma.rn.f64 	%fd78, %fd75, %fd75, %fd73;
	ld.global.f64 	%fd79, [%rd7+56];
	ld.global.f64 	%fd80, [%rd9+56];
	fma.rn.f64 	%fd133, %fd79, %fd80, %fd76;
	fma.rn.f64 	%fd134, %fd79, %fd79, %fd77;
	fma.rn.f64 	%fd135, %fd80, %fd80, %fd78;
	add.s32 	%r34, %r34, 8;
	add.s32 	%r33, %r33, 8;
	add.s32 	%r32, %r32, 8;
	setp.ne.s32 	%p4, %r34, 0;
	@%p4 bra 	$L__BB7_4;
$L__BB7_5:
	setp.eq.s32 	%p5, %r3, 0;
	@%p5 bra 	$L__BB7_13;
	and.b32  	%r13, %r19, 3;
	setp.lt.u32 	%p6, %r3, 4;
	@%p6 bra 	$L__BB7_8;
	add.s32 	%r25, %r36, %r2;
	mul.wide.s32 	%rd10, %r25, 8;
	add.s64 	%rd11, %rd2, %rd10;
	ld.global.f64 	%fd82, [%rd11];
	add.s32 	%r26, %r36, %r18;
	mul.wide.s32 	%rd12, %r26, 8;
	add.s64 	%rd13, %rd1, %rd12;
	ld.global.f64 	%fd83, [%rd13];
	fma.rn.f64 	%fd84, %fd82, %fd83, %fd133;
	fma.rn.f64 	%fd85, %fd82, %fd82, %fd134;
	fma.rn.f64 	%fd86, %fd83, %fd83, %fd135;
	ld.global.f64 	%fd87, [%rd11+8];
	ld.global.f64 	%fd88, [%rd13+8];
	fma.rn.f64 	%fd89, %fd87, %fd88, %fd84;
	fma.rn.f64 	%fd90, %fd87, %fd87, %fd85;
	fma.rn.f64 	%fd91, %fd88, %fd88, %fd86;
	ld.global.f64 	%fd92, [%rd11+16];
	ld.global.f64 	%fd93, [%rd13+16];
	fma.rn.f64 	%fd94, %fd92, %fd93, %fd89;
	fma.rn.f64 	%fd95, %fd92, %fd92, %fd90;
	fma.rn.f64 	%fd96, %fd93, %fd93, %fd91;
	ld.global.f64 	%fd97, [%rd11+24];
	ld.global.f64 	%fd98, [%rd13+24];
	fma.rn.f64 	%fd133, %fd97, %fd98, %fd94;
	fma.rn.f64 	%fd134, %fd97, %fd97, %fd95;
	fma.rn.f64 	%fd135, %fd98, %fd98, %fd96;
	add.s32 	%r36, %r36, 4;
$L__BB7_8:
	setp.eq.s32 	%p7, %r13, 0;
	@%p7 bra 	$L__BB7_13;
	setp.eq.s32 	%p8, %r13, 1;
	@%p8 bra 	$L__BB7_11;
	add.s32 	%r27, %r36, %r2;
	mul.wide.s32 	%rd14, %r27, 8;
	add.s64 	%rd15, %rd2, %rd14;
	ld.global.f64 	%fd100, [%rd15];
	add.s32 	%r28, %r36, %r18;
	mul.wide.s32 	%rd16, %r28, 8;
	add.s64 	%rd17, %rd1, %rd16;
	ld.global.f64 	%fd101, [%rd17];
	fma.rn.f64 	%fd102, %fd100, %fd101, %fd133;
	fma.rn.f64 	%fd103, %fd100, %fd100, %fd134;
	fma.rn.f64 	%fd104, %fd101, %fd101, %fd135;
	ld.global.f64 	%fd105, [%rd15+8];
	ld.global.f64 	%fd106, [%rd17+8];
	fma.rn.f64 	%fd133, %fd105, %fd106, %fd102;
	fma.rn.f64 	%fd134, %fd105, %fd105, %fd103;
	fma.rn.f64 	%fd135, %fd106, %fd106, %fd104;
	add.s32 	%r36, %r36, 2;
$L__BB7_11:
	and.b32  	%r29, %r19, 1;
	setp.eq.b32 	%p9, %r29, 1;
	not.pred 	%p10, %p9;
	@%p10 bra 	$L__BB7_13;
	add.s32 	%r30, %r36, %r2;
	mul.wide.s32 	%rd18, %r30, 8;
	add.s64 	%rd19, %rd2, %rd18;
	ld.global.f64 	%fd107, [%rd19];
	add.s32 	%r31, %r36, %r18;
	mul.wide.s32 	%rd20, %r31, 8;
	add.s64 	%rd21, %rd1, %rd20;
	ld.global.f64 	%fd108, [%rd21];
	fma.rn.f64 	%fd133, %fd107, %fd108, %fd133;
	fma.rn.f64 	%fd134, %fd107, %fd107, %fd134;
	fma.rn.f64 	%fd135, %fd108, %fd108, %fd135;
$L__BB7_13:
	add.f64 	%fd137, %fd134, %fd135;
$L__BB7_14:
	ld.param.u64 	%rd25, [_Z25compute_distance_tanimotoPdS_iS_ii_param_3];
	abs.f64 	%fd109, %fd133;
	sub.f64 	%fd110, %fd137, %fd109;
	div.rn.f64 	%fd111, %fd109, %fd110;
	cvta.to.global.u64 	%rd22, %rd25;
	mul.wide.s32 	%rd23, %r1, 8;
	add.s64 	%rd24, %rd22, %rd23;
	st.global.f64 	[%rd24], %fd111;
$L__BB7_15:
	ret;

}


// ===== COMPILED SASS (sm_100) =====

	.target	sm_100

	.elftype	@"ET_EXEC"


//--------------------- .note.nv.tkinfo           --------------------------
	.section	.note.nv.tkinfo,"",@"SHT_NOTE"
	.sectionflags	@"SHF_NOTE_NV_TKINFO"
	.tkinfo
        /*0018*/ 	.word	0x00000002
        /*0030*/ 	.string	""
        /*0030*/ 	.string	"ptxas"
        /*0030*/ 	.string	"Cuda compilation tools, release 13.0, V13.0.88"
        /*0030*/ 	.string	"Build cuda_13.0.r13.0/compiler.36424714_0"
        /*0030*/ 	.string	"-arch sm_100 -m 64 "



//--------------------- .note.nv.cuinfo           --------------------------
	.section	.note.nv.cuinfo,"",@"SHT_NOTE"
	.sectionflags	@"SHF_NOTE_NV_CUINFO"
        /*0018*/ 	.short	0x0002
        /*001a*/ 	.short	0x0064
        /*001c*/ 	.short	0x0082
	.zero		2


//--------------------- .nv.info                  --------------------------
	.section	.nv.info,"",@"SHT_CUDA_INFO"
	.align	4


	//----- nvinfo : EIATTR_REGCOUNT
	.align		4
        /*0000*/ 	.byte	0x04, 0x2f
        /*0002*/ 	.short	(.L_1 - .L_0)
	.align		4
.L_0:
        /*0004*/ 	.word	index@(_Z37compute_distance_euclidean_normalizedPdS_iS_ii)
        /*0008*/ 	.word	0x00000020


	//----- nvinfo : EIATTR_FRAME_SIZE
	.align		4
.L_1:
        /*000c*/ 	.byte	0x04, 0x11
        /*000e*/ 	.short	(.L_3 - .L_2)
	.align		4
.L_2:
        /*0010*/ 	.word	index@($__internal_6_$__cuda_sm20_dsqrt_rn_f64_mediumpath_v1)
        /*0014*/ 	.word	0x00000000


	//----- nvinfo : EIATTR_FRAME_SIZE
	.align		4
.L_3:
        /*0018*/ 	.byte	0x04, 0x11
        /*001a*/ 	.short	(.L_5 - .L_4)
	.align		4
.L_4:
        /*001c*/ 	.word	index@($__internal_5_$__cuda_sm20_div_rn_f64_full)
        /*0020*/ 	.word	0x00000000


	//----- nvinfo : EIATTR_FRAME_SIZE
	.align		4
.L_5:
        /*0024*/ 	.byte	0x04, 0x11
        /*0026*/ 	.short	(.L_7 - .L_6)
	.align		4
.L_6:
        /*0028*/ 	.word	index@(_Z37compute_distance_euclidean_normalizedPdS_iS_ii)
        /*002c*/ 	.word	0x00000000


	//----- nvinfo : EIATTR_REGCOUNT
	.align		4
.L_7:
        /*0030*/ 	.byte	0x04, 0x2f
        /*0032*/ 	.short	(.L_9 - .L_8)
	.align		4
.L_8:
        /*0034*/ 	.word	index@(_Z39compute_distance_sum_squares_normalizedPdS_iS_ii)
        /*0038*/ 	.word	0x00000020


	//----- nvinfo : EIATTR_FRAME_SIZE
	.align		4
.L_9:
        /*003c*/ 	.byte	0x04, 0x11
        /*003e*/ 	.short	(.L_11 - .L_10)
	.align		4
.L_10:
        /*0040*/ 	.word	index@($__internal_4_$__cuda_sm20_div_rn_f64_full)
        /*0044*/ 	.word	0x00000000


	//----- nvinfo : EIATTR_FRAME_SIZE
	.align		4
.L_11:
        /*0048*/ 	.byte	0x04, 0x11
        /*004a*/ 	.short	(.L_13 - .L_12)
	.align		4
.L_12:
        /*004c*/ 	.word	index@(_Z39compute_distance_sum_squares_normalizedPdS_iS_ii)
        /*0050*/ 	.word	0x00000000


	//----- nvinfo : EIATTR_REGCOUNT
	.align		4
.L_13:
        /*0054*/ 	.byte	0x04, 0x2f
        /*0056*/ 	.short	(.L_15 - .L_14)
	.align		4
.L_14:
        /*0058*/ 	.word	index@(_Z37compute_distance_manhattan_normalizedPdS_iS_ii)
        /*005c*/ 	.word	0x00000020


	//----- nvinfo : EIATTR_FRAME_SIZE
	.align		4
.L_15:
        /*0060*/ 	.byte	0x04, 0x11
        /*0062*/ 	.short	(.L_17 - .L_16)
	.align		4
.L_16:
        /*0064*/ 	.word	index@($__internal_3_$__cuda_sm20_div_rn_f64_full)
        /*0068*/ 	.word	0x00000000


	//----- nvinfo : EIATTR_FRAME_SIZE
	.align		4
.L_17:
        /*006c*/ 	.byte	0x04, 0x11
        /*006e*/ 	.short	(.L_19 - .L_18)
	.align		4
.L_18:
        /*0070*/ 	.word	index@(_Z37compute_distance_manhattan_normalizedPdS_iS_ii)
        /*0074*/ 	.word	0x00000000


	//----- nvinfo : EIATTR_REGCOUNT
	.align		4
.L_19:
        /*0078*/ 	.byte	0x04, 0x2f
        /*007a*/ 	.short	(.L_21 - .L_20)
	.align		4
.L_20:
        /*007c*/ 	.word	index@(_Z36compute_distance_tanimoto_normalizedPdS_iS_ii)
        /*0080*/ 	.word	0x00000020


	//----- nvinfo : EIATTR_FRAME_SIZE
	.align		4
.L_21:
        /*0084*/ 	.byte	0x04, 0x11
        /*0086*/ 	.short	(.L_23 - .L_22)
	.align		4
.L_22:
        /*0088*/ 	.word	index@($__internal_2_$__cuda_sm20_div_rn_f64_full)
        /*008c*/ 	.word	0x00000000


	//----- nvinfo : EIATTR_FRAME_SIZE
	.align		4
.L_23:
        /*0090*/ 	.byte	0x04, 0x11
        /*0092*/ 	.short	(.L_25 - .L_24)
	.align		4
.L_24:
        /*0094*/ 	.word	index@(_Z36compute_distance_tanimoto_normalizedPdS_iS_ii)
        /*0098*/ 	.word	0x00000000


	//----- nvinfo : EIATTR_REGCOUNT
	.align		4
.L_25:
        /*009c*/ 	.byte	0x04, 0x2f
        /*009e*/ 	.short	(.L_27 - .L_26)
	.align		4
.L_26:
        /*00a0*/ 	.word	index@(_Z26compute_distance_euclideanPdS_iS_ii)
        /*00a4*/ 	.word	0x00000020


	//----- nvinfo : EIATTR_FRAME_SIZE
	.align		4
.L_27:
        /*00a8*/ 	.byte	0x04, 0x11
        /*00aa*/ 	.short	(.L_29 - .L_28)
	.align		4
.L_28:
        /*00ac*/ 	.word	index@($__internal_1_$__cuda_sm20_dsqrt_rn_f64_mediumpath_v1)
        /*00b0*/ 	.word	0x00000000


	//----- nvinfo : EIATTR_FRAME_SIZE
	.align		4
.L_29:
        /*00b4*/ 	.byte	0x04, 0x11
        /*00b6*/ 	.short	(.L_31 - .L_30)
	.align		4
.L_30:
        /*00b8*/ 	.word	index@(_Z26compute_distance_euclideanPdS_iS_ii)
        /*00bc*/ 	.word	0x00000000


	//----- nvinfo : EIATTR_REGCOUNT
	.align		4
.L_31:
        /*00c0*/ 	.byte	0x04, 0x2f
        /*00c2*/ 	.short	(.L_33 - .L_32)
	.align		4
.L_32:
        /*00c4*/ 	.word	index@(_Z28compute_distance_sum_squaresPdS_iS_ii)
        /*00c8*/ 	.word	0x00000020


	//----- nvinfo : EIATTR_FRAME_SIZE
	.align		4
.L_33:
        /*00cc*/ 	.byte	0x04, 0x11
        /*00ce*/ 	.short	(.L_35 - .L_34)
	.align		4
.L_34:
        /*00d0*/ 	.word	index@(_Z28compute_distance_sum_squaresPdS_iS_ii)
        /*00d4*/ 	.word	0x00000000


	//----- nvinfo : EIATTR_REGCOUNT
	.align		4
.L_35:
        /*00d8*/ 	.byte	0x04, 0x2f
        /*00da*/ 	.short	(.L_37 - .L_36)
	.align		4
.L_36:
        /*00dc*/ 	.word	index@(_Z26compute_distance_manhattanPdS_iS_ii)
        /*00e0*/ 	.word	0x00000020


	//----- nvinfo : EIATTR_FRAME_SIZE
	.align		4
.L_37:
        /*00e4*/ 	.byte	0x04, 0x11
        /*00e6*/ 	.short	(.L_39 - .L_38)
	.align		4
.L_38:
        /*00e8*/ 	.word	index@(_Z26compute_distance_manhattanPdS_iS_ii)
        /*00ec*/ 	.word	0x00000000


	//----- nvinfo : EIATTR_REGCOUNT
	.align		4
.L_39:
        /*00f0*/ 	.byte	0x04, 0x2f
        /*00f2*/ 	.short	(.L_41 - .L_40)
	.align		4
.L_40:
        /*00f4*/ 	.word	index@(_Z25compute_distance_tanimotoPdS_iS_ii)
        /*00f8*/ 	.word	0x00000020


	//----- nvinfo : EIATTR_FRAME_SIZE
	.align		4
.L_41:
        /*00fc*/ 	.byte	0x04, 0x11
        /*00fe*/ 	.short	(.L_43 - .L_42)
	.align		4
.L_42:
        /*0100*/ 	.word	index@($__internal_0_$__cuda_sm20_div_rn_f64_full)
        /*0104*/ 	.word	0x00000000


	//----- nvinfo : EIATTR_FRAME_SIZE
	.align		4
.L_43:
        /*0108*/ 	.byte	0x04, 0x11
        /*010a*/ 	.short	(.L_45 - .L_44)
	.align		4
.L_44:
        /*010c*/ 	.word	index@(_Z25compute_distance_tanimotoPdS_iS_ii)
        /*0110*/ 	.word	0x00000000


	//----- nvinfo : EIATTR_MIN_STACK_SIZE
	.align		4
.L_45:
        /*0114*/ 	.byte	0x04, 0x12
        /*0116*/ 	.short	(.L_47 - .L_46)
	.align		4
.L_46:
        /*0118*/ 	.word	index@(_Z25compute_distance_tanimotoPdS_iS_ii)
        /*011c*/ 	.word	0x00000000


	//----- nvinfo : EIATTR_MIN_STACK_SIZE
	.align		4
.L_47:
        /*0120*/ 	.byte	0x04, 0x12
        /*0122*/ 	.short	(.L_49 - .L_48)
	.align		4
.L_48:
        /*0124*/ 	.word	index@(_Z26compute_distance_manhattanPdS_iS_ii)
        /*0128*/ 	.word	0x00000000


	//----- nvinfo : EIATTR_MIN_STACK_SIZE
	.align		4
.L_49:
        /*012c*/ 	.byte	0x04, 0x12
        /*012e*/ 	.short	(.L_51 - .L_50)
	.align		4
.L_50:
        /*0130*/ 	.word	index@(_Z28compute_distance_sum_squaresPdS_iS_ii)
        /*0134*/ 	.word	0x00000000


	//----- nvinfo : EIATTR_MIN_STACK_SIZE
	.align		4
.L_51:
        /*0138*/ 	.byte	0x04, 0x12
        /*013a*/ 	.short	(.L_53 - .L_52)
	.align		4
.L_52:
        /*013c*/ 	.word	index@(_Z26compute_distance_euclideanPdS_iS_ii)
        /*0140*/ 	.word	0x00000000


	//----- nvinfo : EIATTR_MIN_STACK_SIZE
	.align		4
.L_53:
        /*0144*/ 	.byte	0x04, 0x12
        /*0146*/ 	.short	(.L_55 - .L_54)
	.align		4
.L_54:
        /*0148*/ 	.word	index@(_Z36compute_distance_tanimoto_normalizedPdS_iS_ii)
        /*014c*/ 	.word	0x00000000


	//----- nvinfo : EIATTR_MIN_STACK_SIZE
	.align		4
.L_55:
        /*0150*/ 	.byte	0x04, 0x12
        /*0152*/ 	.short	(.L_57 - .L_56)
	.align		4
.L_56:
        /*0154*/ 	.word	index@(_Z37compute_distance_manhattan_normalizedPdS_iS_ii)
        /*0158*/ 	.word	0x00000000


	//----- nvinfo : EIATTR_MIN_STACK_SIZE
	.align		4
.L_57:
        /*015c*/ 	.byte	0x04, 0x12
        /*015e*/ 	.short	(.L_59 - .L_58)
	.align		4
.L_58:
        /*0160*/ 	.word	index@(_Z39compute_distance_sum_squares_normalizedPdS_iS_ii)
        /*0164*/ 	.word	0x00000000


	//----- nvinfo : EIATTR_MIN_STACK_SIZE
	.align		4
.L_59:
        /*0168*/ 	.byte	0x04, 0x12
        /*016a*/ 	.short	(.L_61 - .L_60)
	.align		4
.L_60:
        /*016c*/ 	.word	index@(_Z37compute_distance_euclidean_normalizedPdS_iS_ii)
        /*0170*/ 	.word	0x00000000
.L_61:


//--------------------- .nv.compat                --------------------------
	.section	.nv.compat,"",@"SHT_CUDA_COMPAT_INFO"
	.align	4
        /*0000*/ 	.byte	0x02, 0x09, 0x00, 0x00, 0x02, 0x02, 0x01, 0x00, 0x02, 0x05, 0x05, 0x00, 0x03, 0x07, 0x01, 0x01
        /*0010*/ 	.byte	0x02, 0x03, 0x00, 0x00, 0x02, 0x06, 0x01, 0x00, 0x04, 0x0b, 0x08, 0x00, 0x01, 0x00, 0x00, 0x00
        /*0020*/ 	.byte	0x00, 0x00, 0x00, 0x00


//--------------------- .nv.info._Z25compute_distance_tanimotoPdS_iS_ii --------------------------
	.section	.nv.info._Z25compute_distance_tanimotoPdS_iS_ii,"",@"SHT_CUDA_INFO"
	.sectionflags	@""
	.align	4


	//----- nvinfo : EIATTR_CUDA_API_VERSION
	.align		4
        /*0000*/ 	.byte	0x04, 0x37
        /*0002*/ 	.short	(.L_63 - .L_62)
.L_62:
        /*0004*/ 	.word	0x00000082


	//----- nvinfo : EIATTR_KPARAM_INFO
	.align		4
.L_63:
        /*0008*/ 	.byte	0x04, 0x17
        /*000a*/ 	.short	(.L_65 - .L_64)
.L_64:
        /*000c*/ 	.word	0x00000000
        /*0010*/ 	.short	0x0005
        /*0012*/ 	.short	0x0024
        /*0014*/ 	.byte	0x00, 0xf0, 0x11, 0x00


	//----- nvinfo : EIATTR_KPARAM_INFO
	.align		4
.L_65:
        /*0018*/ 	.byte	0x04, 0x17
        /*001a*/ 	.short	(.L_67 - .L_66)
.L_66:
        /*001c*/ 	.word	0x00000000
        /*0020*/ 	.short	0x0004
        /*0022*/ 	.short	0x0020
        /*0024*/ 	.byte	0x00, 0xf0, 0x11, 0x00


	//----- nvinfo : EIATTR_KPARAM_INFO
	.align		4
.L_67:
        /*0028*/ 	.byte	0x04, 0x17
        /*002a*/ 	.short	(.L_69 - .L_68)
.L_68:
        /*002c*/ 	.word	0x00000000
        /*0030*/ 	.short	0x0003
        /*0032*/ 	.short	0x0018
        /*0034*/ 	.byte	0x00, 0xf5, 0x21, 0x00


	//----- nvinfo : EIATTR_KPARAM_INFO
	.align		4
.L_69:
        /*0038*/ 	.byte	0x04, 0x17
        /*003a*/ 	.short	(.L_71 - .L_70)
.L_70:
        /*003c*/ 	.word	0x00000000
        /*0040*/ 	.short	0x0002
        /*0042*/ 	.short	0x0010
        /*0044*/ 	.byte	0x00, 0xf0, 0x11, 0x00


	//----- nvinfo : EIATTR_KPARAM_INFO
	.align		4
.L_71:
        /*0048*/ 	.byte	0x04, 0x17
        /*004a*/ 	.short	(.L_73 - .L_72)
.L_72:
        /*004c*/ 	.word	0x00000000
        /*0050*/ 	.short	0x0001
        /*0052*/ 	.short	0x0008
        /*0054*/ 	.byte	0x00, 0xf5, 0x21, 0x00


	//----- nvinfo : EIATTR_KPARAM_INFO
	.align		4
.L_73:
        /*0058*/ 	.byte	0x04, 0x17
        /*005a*/ 	.short	(.L_75 - .L_74)
.L_74:
        /*005c*/ 	.word	0x00000000
        /*0060*/ 	.short	0x0000
        /*0062*/ 	.short	0x0000
        /*0064*/ 	.byte	0x00, 0xf5, 0x21, 0x00


	//----- nvinfo : EIATTR_SPARSE_MMA_MASK
	.align		4
.L_75:
        /*0068*/ 	.byte	0x03, 0x50
        /*006a*/ 	.short	0x0000


	//----- nvinfo : EIATTR_MAXREG_COUNT
	.align		4
        /*006c*/ 	.byte	0x03, 0x1b
        /*006e*/ 	.short	0x00ff


	//----- nvinfo : EIATTR_MERCURY_ISA_VERSION
	.align		4
        /*0070*/ 	.byte	0x03, 0x5f
        /*0072*/ 	.short	0x0101


	//----- nvinfo : EIATTR_VRC_CTA_INIT_COUNT
	.align		4
        /*0074*/ 	.byte	0x02, 0x4a
	.zero		1
	.zero		1


	//----- nvinfo : EIATTR_EXIT_INSTR_OFFSETS
	.align		4
        /*0078*/ 	.byte	0x04, 0x1c
        /*007a*/ 	.short	(.L_77 - .L_76)


	//   ....[0]....
.L_76:
        /*007c*/ 	.word	0x00000070


	//   ....[1]....
        /*0080*/ 	.word	0x00000a90


	//----- nvinfo : EIATTR_CRS_STACK_SIZE
	.align		4
.L_77:
        /*0084*/ 	.byte	0x04, 0x1e
        /*0086*/ 	.short	(.L_79 - .L_78)
.L_78:
        /*0088*/ 	.word	0x00000000


	//----- nvinfo : EIATTR_CBANK_PARAM_SIZE
	.align		4
.L_79:
        /*008c*/ 	.byte	0x03, 0x19
        /*008e*/ 	.short	0x0028


	//----- nvinfo : EIATTR_PARAM_CBANK
	.align		4
        /*0090*/ 	.byte	0x04, 0x0a
        /*0092*/ 	.short	(.L_81 - .L_80)
	.align		4
.L_80:
        /*0094*/ 	.word	index@(.nv.constant0._Z25compute_distance_tanimotoPdS_iS_ii)
        /*0098*/ 	.short	0x0380
        /*009a*/ 	.short	0x0028


	//----- nvinfo : EIATTR_SW_WAR
	.align		4
.L_81:
        /*009c*/ 	.byte	0x04, 0x36
        /*009e*/ 	.short	(.L_83 - .L_82)
.L_82:
        /*00a0*/ 	.word	0x00000008
.L_83:


//--------------------- .nv.info._Z26compute_distance_manhattanPdS_iS_ii --------------------------
	.section	.nv.info._Z26compute_distance_manhattanPdS_iS_ii,"",@"SHT_CUDA_INFO"
	.sectionflags	@""
	.align	4


	//----- nvinfo : EIATTR_CUDA_API_VERSION
	.align		4
        /*0000*/ 	.byte	0x04, 0x37
        /*0002*/ 	.short	(.L_85 - .L_84)
.L_84:
        /*0004*/ 	.word	0x00000082


	//----- nvinfo : EIATTR_KPARAM_INFO
	.align		4
.L_85:
        /*0008*/ 	.byte	0x04, 0x17
        /*000a*/ 	.short	(.L_87 - .L_86)
.L_86:
        /*000c*/ 	.word	0x00000000
        /*0010*/ 	.short	0x0005
        /*0012*/ 	.short	0x0024
        /*0014*/ 	.byte	0x00, 0xf0, 0x11, 0x00


	//----- nvinfo : EIATTR_KPARAM_INFO
	.align		4
.L_87:
        /*0018*/ 	.byte	0x04, 0x17
        /*001a*/ 	.short	(.L_89 - .L_88)
.L_88:
        /*001c*/ 	.word	0x00000000
        /*0020*/ 	.short	0x0004
        /*0022*/ 	.short	0x0020
        /*0024*/ 	.byte	0x00, 0xf0, 0x11, 0x00


	//----- nvinfo : EIATTR_KPARAM_INFO
	.align		4
.L_89:
        /*0028*/ 	.byte	0x04, 0x17
        /*002a*/ 	.short	(.L_91 - .L_90)
.L_90:
        /*002c*/ 	.word	0x00000000
        /*0030*/ 	.short	0x0003
        /*0032*/ 	.short	0x0018
        /*0034*/ 	.byte	0x00, 0xf5, 0x21, 0x00


	//----- nvinfo : EIATTR_KPARAM_INFO
	.align		4
.L_91:
        /*0038*/ 	.byte	0x04, 0x17
        /*003a*/ 	.short	(.L_93 - .L_92)
.L_92:
        /*003c*/ 	.word	0x00000000
        /*0040*/ 	.short	0x0002
        /*0042*/ 	.short	0x0010
        /*0044*/ 	.byte	0x00, 0xf0, 0x11, 0x00


	//----- nvinfo : EIATTR_KPARAM_INFO
	.align		4
.L_93:
        /*0048*/ 	.byte	0x04, 0x17
        /*004a*/ 	.short	(.L_95 - .L_94)
.L_94:
        /*004c*/ 	.word	0x00000000
        /*0050*/ 	.short	0x0001
        /*0052*/ 	.short	0x0008
        /*0054*/ 	.byte	0x00, 0xf5, 0x21, 0x00


	//----- nvinfo : EIATTR_KPARAM_INFO
	.align		4
.L_95:
        /*0058*/ 	.byte	0x04, 0x17
        /*005a*/ 	.short	(.L_97 - .L_96)
.L_96:
        /*005c*/ 	.word	0x00000000
        /*0060*/ 	.short	0x0000
        /*0062*/ 	.short	0x0000
        /*0064*/ 	.byte	0x00, 0xf5, 0x21, 0x00


	//----- nvinfo : EIATTR_SPARSE_MMA_MASK
	.align		4
.L_97:
        /*0068*/ 	.byte	0x03, 0x50
        /*006a*/ 	.short	0x0000


	//----- nvinfo : EIATTR_MAXREG_COUNT
	.align		4
        /*006c*/ 	.byte	0x03, 0x1b
        /*006e*/ 	.short	0x00ff


	//----- nvinfo : EIATTR_MERCURY_ISA_VERSION
	.align		4
        /*0070*/ 	.byte	0x03, 0x5f
        /*0072*/ 	.short	0x0101


	//----- nvinfo : EIATTR_VRC_CTA_INIT_COUNT
	.align		4
        /*0074*/ 	.byte	0x02, 0x4a
	.zero		1
	.zero		1


	//----- nvinfo : EIATTR_EXIT_INSTR_OFFSETS
	.align		4
        /*0078*/ 	.byte	0x04, 0x1c
        /*007a*/ 	.short	(.L_99 - .L_98)


	//   ....[0]....
.L_98:
        /*007c*/ 	.word	0x00000070


	//   ....[1]....
        /*0080*/ 	.word	0x00000ca0


	//----- nvinfo : EIATTR_CBANK_PARAM_SIZE
	.align		4
.L_99:
        /*0084*/ 	.byte	0x03, 0x19
        /*0086*/ 	.short	0x0028


	//----- nvinfo : EIATTR_PARAM_CBANK
	.align		4
        /*0088*/ 	.byte	0x04, 0x0a
        /*008a*/ 	.short	(.L_101 - .L_100)
	.align		4
.L_100:
        /*008c*/ 	.word	index@(.nv.constant0._Z26compute_distance_manhattanPdS_iS_ii)
        /*0090*/ 	.short	0x0380
        /*0092*/ 	.short	0x0028


	//----- nvinfo : EIATTR_SW_WAR
	.align		4
.L_101:
        /*0094*/ 	.byte	0x04, 0x36
        /*0096*/ 	.short	(.L_103 - .L_102)
.L_102:
        /*0098*/ 	.word	0x00000008
.L_103:


//--------------------- .nv.info._Z28compute_distance_sum_squaresPdS_iS_ii --------------------------
	.section	.nv.info._Z28compute_distance_sum_squaresPdS_iS_ii,"",@"SHT_CUDA_INFO"
	.sectionflags	@""
	.align	4


	//----- nvinfo : EIATTR_CUDA_API_VERSION
	.align		4
        /*0000*/ 	.byte	0x04, 0x37
        /*0002*/ 	.short	(.L_105 - .L_104)
.L_104:
        /*0004*/ 	.word	0x00000082


	//----- nvinfo : EIATTR_KPARAM_INFO
	.align		4
.L_105:
        /*0008*/ 	.byte	0x04, 0x17
        /*000a*/ 	.short	(.L_107 - .L_106)
.L_106:
        /*000c*/ 	.word	0x00000000
        /*0010*/ 	.short	0x0005
        /*0012*/ 	.short	0x0024
        /*0014*/ 	.byte	0x00, 0xf0, 0x11, 0x00


	//----- nvinfo : EIATTR_KPARAM_INFO
	.align		4
.L_107:
        /*0018*/ 	.byte	0x04, 0x17
        /*001a*/ 	.short	(.L_109 - .L_108)
.L_108:
        /*001c*/ 	.word	0x00000000
        /*0020*/ 	.short	0x0004
        /*0022*/ 	.short	0x0020
        /*0024*/ 	.byte	0x00, 0xf0, 0x11, 0x00


	//----- nvinfo : EIATTR_KPARAM_INFO
	.align		4
.L_109:
        /*0028*/ 	.byte	0x04, 0x17
        /*002a*/ 	.short	(.L_111 - .L_110)
.L_110:
        /*002c*/ 	.word	0x00000000
        /*0030*/ 	.short	0x0003
        /*0032*/ 	.short	0x0018
        /*0034*/ 	.byte	0x00, 0xf5, 0x21, 0x00


	//----- nvinfo : EIATTR_KPARAM_INFO
	.align		4
.L_111:
        /*0038*/ 	.byte	0x04, 0x17
        /*003a*/ 	.short	(.L_113 - .L_112)
.L_112:
        /*003c*/ 	.word	0x00000000
        /*0040*/ 	.short	0x0002
        /*0042*/ 	.short	0x0010
        /*0044*/ 	.byte	0x00, 0xf0, 0x11, 0x00


	//----- nvinfo : EIATTR_KPARAM_INFO
	.align		4
.L_113:
        /*0048*/ 	.byte	0x04, 0x17
        /*004a*/ 	.short	(.L_115 - .L_114)
.L_114:
        /*004c*/ 	.word	0x00000000
        /*0050*/ 	.short	0x0001
        /*0052*/ 	.short	0x0008
        /*0054*/ 	.byte	0x00, 0xf5, 0x21, 0x00


	//----- nvinfo : EIATTR_KPARAM_INFO
	.align		4
.L_115:
        /*0058*/ 	.byte	0x04, 0x17
        /*005a*/ 	.short	(.L_117 - .L_116)
.L_116:
        /*005c*/ 	.word	0x00000000
        /*0060*/ 	.short	0x0000
        /*0062*/ 	.short	0x0000
        /*0064*/ 	.byte	0x00, 0xf5, 0x21, 0x00


	//----- nvinfo : EIATTR_SPARSE_MMA_MASK
	.align		4
.L_117:
        /*0068*/ 	.byte	0x03, 0x50
        /*006a*/ 	.short	0x0000


	//----- nvinfo : EIATTR_MAXREG_COUNT
	.align		4
        /*006c*/ 	.byte	0x03, 0x1b
        /*006e*/ 	.short	0x00ff


	//----- nvinfo : EIATTR_MERCURY_ISA_VERSION
	.align		4
        /*0070*/ 	.byte	0x03, 0x5f
        /*0072*/ 	.short	0x0101


	//----- nvinfo : EIATTR_VRC_CTA_INIT_COUNT
	.align		4
        /*0074*/ 	.byte	0x02, 0x4a
	.zero		1
	.zero		1


	//----- nvinfo : EIATTR_EXIT_INSTR_OFFSETS
	.align		4
        /*0078*/ 	.byte	0x04, 0x1c
        /*007a*/ 	.short	(.L_119 - .L_118)


	//   ....[0]....
.L_118:
        /*007c*/ 	.word	0x00000070


	//   ....[1]....
        /*0080*/ 	.word	0x00000890


	//----- nvinfo : EIATTR_CBANK_PARAM_SIZE
	.align		4
.L_119:
        /*0084*/ 	.byte	0x03, 0x19
        /*0086*/ 	.short	0x0028


	//----- nvinfo : EIATTR_PARAM_CBANK
	.align		4
        /*0088*/ 	.byte	0x04, 0x0a
        /*008a*/ 	.short	(.L_121 - .L_120)
	.align		4
.L_120:
        /*008c*/ 	.word	index@(.nv.constant0._Z28compute_distance_sum_squaresPdS_iS_ii)
        /*0090*/ 	.short	0x0380
        /*0092*/ 	.short	0x0028


	//----- nvinfo : EIATTR_SW_WAR
	.align		4
.L_121:
        /*0094*/ 	.byte	0x04, 0x36
        /*0096*/ 	.short	(.L_123 - .L_122)
.L_122:
        /*0098*/ 	.word	0x00000008
.L_123:


//--------------------- .nv.info._Z26compute_distance_euclideanPdS_iS_ii --------------------------
	.section	.nv.info._Z26compute_distance_euclideanPdS_iS_ii,"",@"SHT_CUDA_INFO"
	.sectionflags	@""
	.align	4


	//----- nvinfo : EIATTR_CUDA_API_VERSION
	.align		4
        /*0000*/ 	.byte	0x04, 0x37
        /*0002*/ 	.short	(.L_125 - .L_124)
.L_124:
        /*0004*/ 	.word	0x00000082


	//----- nvinfo : EIATTR_KPARAM_INFO
	.align		4
.L_125:
        /*0008*/ 	.byte	0x04, 0x17
        /*000a*/ 	.short	(.L_127 - .L_126)
.L_126:
        /*000c*/ 	.word	0x00000000
        /*0010*/ 	.short	0x0005
        /*0012*/ 	.short	0x0024
        /*0014*/ 	.byte	0x00, 0xf0, 0x11, 0x00


	//----- nvinfo : EIATTR_KPARAM_INFO
	.align		4
.L_127:
        /*0018*/ 	.byte	0x04, 0x17
        /*001a*/ 	.short	(.L_129 - .L_128)
.L_128:
        /*001c*/ 	.word	0x00000000
        /*0020*/ 	.short	0x0004
        /*0022*/ 	.short	0x0020
        /*0024*/ 	.byte	0x00, 0xf0, 0x11, 0x00


	//----- nvinfo : EIATTR_KPARAM_INFO
	.align		4
.L_129:
        /*0028*/ 	.byte	0x04, 0x17
        /*002a*/ 	.short	(.L_131 - .L_130)
.L_130:
        /*002c*/ 	.word	0x00000000
        /*0030*/ 	.short	0x0003
        /*0032*/ 	.short	0x0018
        /*0034*/ 	.byte	0x00, 0xf5, 0x21, 0x00


	//----- nvinfo : EIATTR_KPARAM_INFO
	.align		4
.L_131:
        /*0038*/ 	.byte	0x04, 0x17
        /*003a*/ 	.short	(.L_133 - .L_132)
.L_132:
        /*003c*/ 	.word	0x00000000
        /*0040*/ 	.short	0x0002
        /*0042*/ 	.short	0x0010
        /*0044*/ 	.byte	0x00, 0xf0, 0x11, 0x00


	//----- nvinfo : EIATTR_KPARAM_INFO
	.align		4
.L_133:
        /*0048*/ 	.byte	0x04, 0x17
        /*004a*/ 	.short	(.L_135 - .L_134)
.L_134:
        /*004c*/ 	.word	0x00000000
        /*0050*/ 	.short	0x0001
        /*0052*/ 	.short	0x0008
        /*0054*/ 	.byte	0x00, 0xf5, 0x21, 0x00


	//----- nvinfo : EIATTR_KPARAM_INFO
	.align		4
.L_135:
        /*0058*/ 	.byte	0x04, 0x17
        /*005a*/ 	.short	(.L_137 - .L_136)
.L_136:
        /*005c*/ 	.word	0x00000000
        /*0060*/ 	.short	0x0000
        /*0062*/ 	.short	0x0000
        /*0064*/ 	.byte	0x00, 0xf5, 0x21, 0x00


	//----- nvinfo : EIATTR_SPARSE_MMA_MASK
	.align		4
.L_137:
        /*0068*/ 	.byte	0x03, 0x50
        /*006a*/ 	.short	0x0000


	//----- nvinfo : EIATTR_MAXREG_COUNT
	.align		4
        /*006c*/ 	.byte	0x03, 0x1b
        /*006e*/ 	.short	0x00ff


	//----- nvinfo : EIATTR_MERCURY_ISA_VERSION
	.align		4
        /*0070*/ 	.byte	0x03, 0x5f
        /*0072*/ 	.short	0x0101


	//----- nvinfo : EIATTR_VRC_CTA_INIT_COUNT
	.align		4
        /*0074*/ 	.byte	0x02, 0x4a
	.zero		1
	.zero		1


	//----- nvinfo : EIATTR_EXIT_INSTR_OFFSETS
	.align		4
        /*0078*/ 	.byte	0x04, 0x1c
        /*007a*/ 	.short	(.L_139 - .L_138)


	//   ....[0]....
.L_138:
        /*007c*/ 	.word	0x00000070


	//   ....[1]....
        /*0080*/ 	.word	0x000009f0


	//----- nvinfo : EIATTR_CRS_STACK_SIZE
	.align		4
.L_139:
        /*0084*/ 	.byte	0x04, 0x1e
        /*0086*/ 	.short	(.L_141 - .L_140)
.L_140:
        /*0088*/ 	.word	0x00000000


	//----- nvinfo : EIATTR_CBANK_PARAM_SIZE
	.align		4
.L_141:
        /*008c*/ 	.byte	0x03, 0x19
        /*008e*/ 	.short	0x0028


	//----- nvinfo : EIATTR_PARAM_CBANK
	.align		4
        /*0090*/ 	.byte	0x04, 0x0a
        /*0092*/ 	.short	(.L_143 - .L_142)
	.align		4
.L_142:
        /*0094*/ 	.word	index@(.nv.constant0._Z26compute_distance_euclideanPdS_iS_ii)
        /*0098*/ 	.short	0x0380
        /*009a*/ 	.short	0x0028


	//----- nvinfo : EIATTR_SW_WAR
	.align		4
.L_143:
        /*009c*/ 	.byte	0x04, 0x36
        /*009e*/ 	.short	(.L_145 - .L_144)
.L_144:
        /*00a0*/ 	.word	0x00000008
.L_145:


//--------------------- .nv.info._Z36compute_distance_tanimoto_normalizedPdS_iS_ii --------------------------
	.section	.nv.info._Z36compute_distance_tanimoto_normalizedPdS_iS_ii,"",@"SHT_CUDA_INFO"
	.sectionflags	@""
	.align	4


	//----- nvinfo : EIATTR_CUDA_API_VERSION
	.align		4
        /*0000*/ 	.byte	0x04, 0x37
        /*0002*/ 	.short	(.L_147 - .L_146)
.L_146:
        /*0004*/ 	.word	0x00000082


	//----- nvinfo : EIATTR_KPARAM_INFO
	.align		4
.L_147:
        /*0008*/ 	.byte	0x04, 0x17
        /*000a*/ 	.short	(.L_149 - .L_148)
.L_148:
        /*000c*/ 	.word	0x00000000
        /*0010*/ 	.short	0x0005
        /*0012*/ 	.short	0x0024
        /*0014*/ 	.byte	0x00, 0xf0, 0x11, 0x00


	//----- nvinfo : EIATTR_KPARAM_INFO
	.align		4
.L_149:
        /*0018*/ 	.byte	0x04, 0x17
        /*001a*/ 	.short	(.L_151 - .L_150)
.L_150:
        /*001c*/ 	.word	0x00000000
        /*0020*/ 	.short	0x0004
        /*0022*/ 	.short	0x0020
        /*0024*/ 	.byte	0x00, 0xf0, 0x11, 0x00


	//----- nvinfo : EIATTR_KPARAM_INFO
	.align		4
.L_151:
        /*0028*/ 	.byte	0x04, 0x17
        /*002a*/ 	.short	(.L_153 - .L_152)
.L_152:
        /*002c*/ 	.word	0x00000000
        /*0030*/ 	.short	0x0003
        /*0032*/ 	.short	0x0018
        /*0034*/ 	.byte	0x00, 0xf5, 0x21, 0x00


	//----- nvinfo : EIATTR_KPARAM_INFO
	.align		4
.L_153:
        /*0038*/ 	.byte	0x04, 0x17
        /*003a*/ 	.short	(.L_155 - .L_154)
.L_154:
        /*003c*/ 	.word	0x00000000
        /*0040*/ 	.short	0x0002
        /*0042*/ 	.short	0x0010
        /*0044*/ 	.byte	0x00, 0xf0, 0x11, 0x00


	//----- nvinfo : EIATTR_KPARAM_INFO
	.align		4
.L_155:
        /*0048*/ 	.byte	0x04, 0x17
        /*004a*/ 	.short	(.L_157 - .L_156)
.L_156:
        /*004c*/ 	.word	0x00000000
        /*0050*/ 	.short	0x0001
        /*0052*/ 	.short	0x0008
        /*0054*/ 	.byte	0x00, 0xf5, 0x21, 0x00


	//----- nvinfo : EIATTR_KPARAM_INFO
	.align		4
.L_157:
        /*0058*/ 	.byte	0x04, 0x17
        /*005a*/ 	.short	(.L_159 - .L_158)
.L_158:
        /*005c*/ 	.word	0x00000000
        /*0060*/ 	.short	0x0000
        /*0062*/ 	.short	0x0000
        /*0064*/ 	.byte	0x00, 0xf5, 0x21, 0x00


	//----- nvinfo : EIATTR_SPARSE_MMA_MASK
	.align		4
.L_159:
        /*0068*/ 	.byte	0x03, 0x50
        /*006a*/ 	.short	0x0000


	//----- nvinfo : EIATTR_MAXREG_COUNT
	.align		4
        /*006c*/ 	.byte	0x03, 0x1b
        /*006e*/ 	.short	0x00ff


	//----- nvinfo : EIATTR_MERCURY_ISA_VERSION
	.align		4
        /*0070*/ 	.byte	0x03, 0x5f
        /*0072*/ 	.short	0x0101


	//----- nvinfo : EIATTR_VRC_CTA_INIT_COUNT
	.align		4
        /*0074*/ 	.byte	0x02, 0x4a
	.zero		1
	.zero		1


	//----- nvinfo : EIATTR_EXIT_INSTR_OFFSETS
	.align		4
        /*0078*/ 	.byte	0x04, 0x1c
        /*007a*/ 	.short	(.L_161 - .L_160)


	//   ....[0]....
.L_160:
        /*007c*/ 	.word	0x00000070


	//   ....[1]....
        /*0080*/ 	.word	0x00000c30


	//----- nvinfo : EIATTR_CRS_STACK_SIZE
	.align		4
.L_161:
        /*0084*/ 	.byte	0x04, 0x1e
        /*0086*/ 	.short	(.L_163 - .L_162)
.L_162:
        /*0088*/ 	.word	0x00000000


	//----- nvinfo : EIATTR_CBANK_PARAM_SIZE
	.align		4
.L_163:
        /*008c*/ 	.byte	0x03, 0x19
        /*008e*/ 	.short	0x0028


	//----- nvinfo : EIATTR_PARAM_CBANK
	.align		4
        /*0090*/ 	.byte	0x04, 0x0a
        /*0092*/ 	.short	(.L_165 - .L_164)
	.align		4
.L_164:
        /*0094*/ 	.word	index@(.nv.constant0._Z36compute_distance_tanimoto_normalizedPdS_iS_ii)
        /*0098*/ 	.short	0x0380
        /*009a*/ 	.short	0x0028


	//----- nvinfo : EIATTR_SW_WAR
	.align		4
.L_165:
        /*009c*/ 	.byte	0x04, 0x36
        /*009e*/ 	.short	(.L_167 - .L_166)
.L_166:
        /*00a0*/ 	.word	0x00000008
.L_167:


//--------------------- .nv.info._Z37compute_distance_manhattan_normalizedPdS_iS_ii --------------------------
	.section	.nv.info._Z37compute_distance_manhattan_normalizedPdS_iS_ii,"",@"SHT_CUDA_INFO"
	.sectionflags	@""
	.align	4


	//----- nvinfo : EIATTR_CUDA_API_VERSION
	.align		4
        /*0000*/ 	.byte	0x04, 0x37
        /*0002*/ 	.short	(.L_169 - .L_168)
.L_168:
        /*0004*/ 	.word	0x00000082


	//----- nvinfo : EIATTR_KPARAM_INFO
	.align		4
.L_169:
        /*0008*/ 	.byte	0x04, 0x17
        /*000a*/ 	.short	(.L_171 - .L_170)
.L_170:
        /*000c*/ 	.word	0x00000000
        /*0010*/ 	.short	0x0005
        /*0012*/ 	.short	0x0024
        /*0014*/ 	.byte	0x00, 0xf0, 0x11, 0x00


	//----- nvinfo : EIATTR_KPARAM_INFO
	.align		4
.L_171:
        /*0018*/ 	.byte	0x04, 0x17
        /*001a*/ 	.short	(.L_173 - .L_172)
.L_172:
        /*001c*/ 	.word	0x00000000
        /*0020*/ 	.short	0x0004
        /*0022*/ 	.short	0x0020
        /*0024*/ 	.byte	0x00, 0xf0, 0x11, 0x00


	//----- nvinfo : EIATTR_KPARAM_INFO
	.align		4
.L_173:
        /*0028*/ 	.byte	0x04, 0x17
        /*002a*/ 	.short	(.L_175 - .L_174)
.L_174:
        /*002c*/ 	.word	0x00000000
        /*0030*/ 	.short	0x0003
        /*0032*/ 	.short	0x0018
        /*0034*/ 	.byte	0x00, 0xf5, 0x21, 0x00


	//----- nvinfo : EIATTR_KPARAM_INFO
	.align		4
.L_175:
        /*0038*/ 	.byte	0x04, 0x17
        /*003a*/ 	.short	(.L_177 - .L_176)
.L_176:
        /*003c*/ 	.word	0x00000000
        /*0040*/ 	.short	0x0002
        /*0042*/ 	.short	0x0010
        /*0044*/ 	.byte	0x00, 0xf0, 0x11, 0x00


	//----- nvinfo : EIATTR_KPARAM_INFO
	.align		4
.L_177:
        /*0048*/ 	.byte	0x04, 0x17
        /*004a*/ 	.short	(.L_179 - .L_178)
.L_178:
        /*004c*/ 	.word	0x00000000
        /*0050*/ 	.short	0x0001
        /*0052*/ 	.short	0x0008
        /*0054*/ 	.byte	0x00, 0xf5, 0x21, 0x00


	//----- nvinfo : EIATTR_KPARAM_INFO
	.align		4
.L_179:
        /*0058*/ 	.byte	0x04, 0x17
        /*005a*/ 	.short	(.L_181 - .L_180)
.L_180:
        /*005c*/ 	.word	0x00000000
        /*0060*/ 	.short	0x0000
        /*0062*/ 	.short	0x0000
        /*0064*/ 	.byte	0x00, 0xf5, 0x21, 0x00


	//----- nvinfo : EIATTR_SPARSE_MMA_MASK
	.align		4
.L_181:
        /*0068*/ 	.byte	0x03, 0x50
        /*006a*/ 	.short	0x0000


	//----- nvinfo : EIATTR_MAXREG_COUNT
	.align		4
        /*006c*/ 	.byte	0x03, 0x1b
        /*006e*/ 	.short	0x00ff


	//----- nvinfo : EIATTR_MERCURY_ISA_VERSION
	.align		4
        /*0070*/ 	.byte	0x03, 0x5f
        /*0072*/ 	.short	0x0101


	//----- nvinfo : EIATTR_VRC_CTA_INIT_COUNT
	.align		4
        /*0074*/ 	.byte	0x02, 0x4a
	.zero		1
	.zero		1


	//----- nvinfo : EIATTR_EXIT_INSTR_OFFSETS
	.align		4
        /*0078*/ 	.byte	0x04, 0x1c
        /*007a*/ 	.short	(.L_183 - .L_182)


	//   ....[0]....
.L_182:
        /*007c*/ 	.word	0x00000070


	//   ....[1]....
        /*0080*/ 	.word	0x00000df0


	//----- nvinfo : EIATTR_CRS_STACK_SIZE
	.align		4
.L_183:
        /*0084*/ 	.byte	0x04, 0x1e
        /*0086*/ 	.short	(.L_185 - .L_184)
.L_184:
        /*0088*/ 	.word	0x00000000


	//----- nvinfo : EIATTR_CBANK_PARAM_SIZE
	.align		4
.L_185:
        /*008c*/ 	.byte	0x03, 0x19
        /*008e*/ 	.short	0x0028


	//----- nvinfo : EIATTR_PARAM_CBANK
	.align		4
        /*0090*/ 	.byte	0x04, 0x0a
        /*0092*/ 	.short	(.L_187 - .L_186)
	.align		4
.L_186:
        /*0094*/ 	.word	index@(.nv.constant0._Z37compute_distance_manhattan_normalizedPdS_iS_ii)
        /*0098*/ 	.short	0x0380
        /*009a*/ 	.short	0x0028


	//----- nvinfo : EIATTR_SW_WAR
	.align		4
.L_187:
        /*009c*/ 	.byte	0x04, 0x36
        /*009e*/ 	.short	(.L_189 - .L_188)
.L_188:
        /*00a0*/ 	.word	0x00000008
.L_189:


//--------------------- .nv.info._Z39compute_distance_sum_squares_normalizedPdS_iS_ii --------------------------
	.section	.nv.info._Z39compute_distance_sum_squares_normalizedPdS_iS_ii,"",@"SHT_CUDA_INFO"
	.sectionflags	@""
	.align	4


	//----- nvinfo : EIATTR_CUDA_API_VERSION
	.align		4
        /*0000*/ 	.byte	0x04, 0x37
        /*0002*/ 	.short	(.L_191 - .L_190)
.L_190:
        /*0004*/ 	.word	0x00000082


	//----- nvinfo : EIATTR_KPARAM_INFO
	.align		4
.L_191:
        /*0008*/ 	.byte	0x04, 0x17
        /*000a*/ 	.short	(.L_193 - .L_192)
.L_192:
        /*000c*/ 	.word	0x00000000
        /*0010*/ 	.short	0x0005
        /*0012*/ 	.short	0x0024
        /*0014*/ 	.byte	0x00, 0xf0, 0x11, 0x00


	//----- nvinfo : EIATTR_KPARAM_INFO
	.align		4
.L_193:
        /*0018*/ 	.byte	0x04, 0x17
        /*001a*/ 	.short	(.L_195 - .L_194)
.L_194:
        /*001c*/ 	.word	0x00000000
        /*0020*/ 	.short	0x0004
        /*0022*/ 	.short	0x0020
        /*0024*/ 	.byte	0x00, 0xf0, 0x11, 0x00


	//----- nvinfo : EIATTR_KPARAM_INFO
	.align		4
.L_195:
        /*0028*/ 	.byte	0x04, 0x17
        /*002a*/ 	.short	(.L_197 - .L_196)
.L_196:
        /*002c*/ 	.word	0x00000000
        /*0030*/ 	.short	0x0003
        /*0032*/ 	.short	0x0018
        /*0034*/ 	.byte	0x00, 0xf5, 0x21, 0x00


	//----- nvinfo : EIATTR_KPARAM_INFO
	.align		4
.L_197:
        /*0038*/ 	.byte	0x04, 0x17
        /*003a*/ 	.short	(.L_199 - .L_198)
.L_198:
        /*003c*/ 	.word	0x00000000
        /*0040*/ 	.short	0x0002
        /*0042*/ 	.short	0x0010
        /*0044*/ 	.byte	0x00, 0xf0, 0x11, 0x00


	//----- nvinfo : EIATTR_KPARAM_INFO
	.align		4
.L_199:
        /*0048*/ 	.byte	0x04, 0x17
        /*004a*/ 	.short	(.L_201 - .L_200)
.L_200:
        /*004c*/ 	.word	0x00000000
        /*0050*/ 	.short	0x0001
        /*0052*/ 	.short	0x0008
        /*0054*/ 	.byte	0x00, 0xf5, 0x21, 0x00


	//----- nvinfo : EIATTR_KPARAM_INFO
	.align		4
.L_201:
        /*0058*/ 	.byte	0x04, 0x17
        /*005a*/ 	.short	(.L_203 - .L_202)
.L_202:
        /*005c*/ 	.word	0x00000000
        /*0060*/ 	.short	0x0000
        /*0062*/ 	.short	0x0000
        /*0064*/ 	.byte	0x00, 0xf5, 0x21, 0x00


	//----- nvinfo : EIATTR_SPARSE_MMA_MASK
	.align		4
.L_203:
        /*0068*/ 	.byte	0x03, 0x50
        /*006a*/ 	.short	0x0000


	//----- nvinfo : EIATTR_MAXREG_COUNT
	.align		4
        /*006c*/ 	.byte	0x03, 0x1b
        /*006e*/ 	.short	0x00ff


	//----- nvinfo : EIATTR_MERCURY_ISA_VERSION
	.align		4
        /*0070*/ 	.byte	0x03, 0x5f
        /*0072*/ 	.short	0x0101


	//----- nvinfo : EIATTR_VRC_CTA_INIT_COUNT
	.align		4
        /*0074*/ 	.byte	0x02, 0x4a
	.zero		1
	.zero		1


	//----- nvinfo : EIATTR_EXIT_INSTR_OFFSETS
	.align		4
        /*0078*/ 	.byte	0x04, 0x1c
        /*007a*/ 	.short	(.L_205 - .L_204)


	//   ....[0]....
.L_204:
        /*007c*/ 	.word	0x00000070


	//   ....[1]....
        /*0080*/ 	.word	0x000009e0


	//----- nvinfo : EIATTR_CRS_STACK_SIZE
	.align		4
.L_205:
        /*0084*/ 	.byte	0x04, 0x1e
        /*0086*/ 	.short	(.L_207 - .L_206)
.L_206:
        /*0088*/ 	.word	0x00000000


	//----- nvinfo : EIATTR_CBANK_PARAM_SIZE
	.align		4
.L_207:
        /*008c*/ 	.byte	0x03, 0x19
        /*008e*/ 	.short	0x0028


	//----- nvinfo : EIATTR_PARAM_CBANK
	.align		4
        /*0090*/ 	.byte	0x04, 0x0a
        /*0092*/ 	.short	(.L_209 - .L_208)
	.align		4
.L_208:
        /*0094*/ 	.word	index@(.nv.constant0._Z39compute_distance_sum_squares_normalizedPdS_iS_ii)
        /*0098*/ 	.short	0x0380
        /*009a*/ 	.short	0x0028


	//----- nvinfo : EIATTR_SW_WAR
	.align		4
.L_209:
        /*009c*/ 	.byte	0x04, 0x36
        /*009e*/ 	.short	(.L_211 - .L_210)
.L_210:
        /*00a0*/ 	.word	0x00000008
.L_211:


//--------------------- .nv.info._Z37compute_distance_euclidean_normalizedPdS_iS_ii --------------------------
	.section	.nv.info._Z37compute_distance_euclidean_normalizedPdS_iS_ii,"",@"SHT_CUDA_INFO"
	.sectionflags	@""
	.align	4


	//----- nvinfo : EIATTR_CUDA_API_VERSION
	.align		4
        /*0000*/ 	.byte	0x04, 0x37
        /*0002*/ 	.short	(.L_213 - .L_212)
.L_212:
        /*0004*/ 	.word	0x00000082


	//----- nvinfo : EIATTR_KPARAM_INFO
	.align		4
.L_213:
        /*0008*/ 	.byte	0x04, 0x17
        /*000a*/ 	.short	(.L_215 - .L_214)
.L_214:
        /*000c*/ 	.word	0x00000000
        /*0010*/ 	.short	0x0005
        /*0012*/ 	.short	0x0024
        /*0014*/ 	.byte	0x00, 0xf0, 0x11, 0x00


	//----- nvinfo : EIATTR_KPARAM_INFO
	.align		4
.L_215:
        /*0018*/ 	.byte	0x04, 0x17
        /*001a*/ 	.short	(.L_217 - .L_216)
.L_216:
        /*001c*/ 	.word	0x00000000
        /*0020*/ 	.short	0x0004
        /*0022*/ 	.short	0x0020
        /*0024*/ 	.byte	0x00, 0xf0, 0x11, 0x00


	//----- nvinfo : EIATTR_KPARAM_INFO
	.align		4
.L_217:
        /*0028*/ 	.byte	0x04, 0x17
        /*002a*/ 	.short	(.L_219 - .L_218)
.L_218:
        /*002c*/ 	.word	0x00000000
        /*0030*/ 	.short	0x0003
        /*0032*/ 	.short	0x0018
        /*0034*/ 	.byte	0x00, 0xf5, 0x21, 0x00


	//----- nvinfo : EIATTR_KPARAM_INFO
	.align		4
.L_219:
        /*0038*/ 	.byte	0x04, 0x17
        /*003a*/ 	.short	(.L_221 - .L_220)
.L_220:
        /*003c*/ 	.word	0x00000000
        /*0040*/ 	.short	0x0002
        /*0042*/ 	.short	0x0010
        /*0044*/ 	.byte	0x00, 0xf0, 0x11, 0x00


	//----- nvinfo : EIATTR_KPARAM_INFO
	.align		4
.L_221:
        /*0048*/ 	.byte	0x04, 0x17
        /*004a*/ 	.short	(.L_223 - .L_222)
.L_222:
        /*004c*/ 	.word	0x00000000
        /*0050*/ 	.short	0x0001
        /*0052*/ 	.short	0x0008
        /*0054*/ 	.byte	0x00, 0xf5, 0x21, 0x00


	//----- nvinfo : EIATTR_KPARAM_INFO
	.align		4
.L_223:
        /*0058*/ 	.byte	0x04, 0x17
        /*005a*/ 	.short	(.L_225 - .L_224)
.L_224:
        /*005c*/ 	.word	0x00000000
        /*0060*/ 	.short	0x0000
        /*0062*/ 	.short	0x0000
        /*0064*/ 	.byte	0x00, 0xf5, 0x21, 0x00


	//----- nvinfo : EIATTR_SPARSE_MMA_MASK
	.align		4
.L_225:
        /*0068*/ 	.byte	0x03, 0x50
        /*006a*/ 	.short	0x0000


	//----- nvinfo : EIATTR_MAXREG_COUNT
	.align		4
        /*006c*/ 	.byte	0x03, 0x1b
        /*006e*/ 	.short	0x00ff


	//----- nvinfo : EIATTR_MERCURY_ISA_VERSION
	.align		4
        /*0070*/ 	.byte	0x03, 0x5f
        /*0072*/ 	.short	0x0101


	//----- nvinfo : EIATTR_VRC_CTA_INIT_COUNT
	.align		4
        /*0074*/ 	.byte	0x02, 0x4a
	.zero		1
	.zero		1


	//----- nvinfo : EIATTR_EXIT_INSTR_OFFSETS
	.align		4
        /*0078*/ 	.byte	0x04, 0x1c
        /*007a*/ 	.short	(.L_227 - .L_226)


	//   ....[0]....
.L_226:
        /*007c*/ 	.word	0x00000070


	//   ....[1]....
        /*0080*/ 	.word	0x00000b10


	//----- nvinfo : EIATTR_CRS_STACK_SIZE
	.align		4
.L_227:
        /*0084*/ 	.byte	0x04, 0x1e
        /*0086*/ 	.short	(.L_229 - .L_228)
.L_228:
        /*0088*/ 	.word	0x00000000


	//----- nvinfo : EIATTR_CBANK_PARAM_SIZE
	.align		4
.L_229:
        /*008c*/ 	.byte	0x03, 0x19
        /*008e*/ 	.short	0x0028


	//----- nvinfo : EIATTR_PARAM_CBANK
	.align		4
        /*0090*/ 	.byte	0x04, 0x0a
        /*0092*/ 	.short	(.L_231 - .L_230)
	.align		4
.L_230:
        /*0094*/ 	.word	index@(.nv.constant0._Z37compute_distance_euclidean_normalizedPdS_iS_ii)
        /*0098*/ 	.short	0x0380
        /*009a*/ 	.short	0x0028


	//----- nvinfo : EIATTR_SW_WAR
	.align		4
.L_231:
        /*009c*/ 	.byte	0x04, 0x36
        /*009e*/ 	.short	(.L_233 - .L_232)
.L_232:
        /*00a0*/ 	.word	0x00000008
.L_233:


//--------------------- .nv.callgraph             --------------------------
	.section	.nv.callgraph,"",@"SHT_CUDA_CALLGRAPH"
	.align	4
	.sectionentsize	8
	.align		4
        /*0000*/ 	.word	0x00000000
	.align		4
        /*0004*/ 	.word	0xffffffff
	.align		4
        /*0008*/ 	.word	0x00000000
	.align		4
        /*000c*/ 	.word	0xfffffffe
	.align		4
        /*0010*/ 	.word	0x00000000
	.align		4
        /*0014*/ 	.word	0xfffffffd
	.align		4
        /*0018*/ 	.word	0x00000000
	.align		4
        /*001c*/ 	.word	0xfffffffc


//--------------------- .text._Z25compute_distance_tanimotoPdS_iS_ii --------------------------
	.section	.text._Z25compute_distance_tanimotoPdS_iS_ii,"ax",@progbits
	.align	128
        .global         _Z25compute_distance_tanimotoPdS_iS_ii
        .type           _Z25compute_distance_tanimotoPdS_iS_ii,@function
        .size           _Z25compute_distance_tanimotoPdS_iS_ii,(.L_x_95 - _Z25compute_distance_tanimotoPdS_iS_ii)
        .other          _Z25compute_distance_tanimotoPdS_iS_ii,@"STO_CUDA_ENTRY STV_DEFAULT"
_Z25compute_distance_tanimotoPdS_iS_ii:
.text._Z25compute_distance_tanimotoPdS_iS_ii:
[----:B------:R-:W-:Y:S01]  /*0000*/  LDC R1, c[0x0][0x37c] ;  /* 0x0000df00ff017b82 */ /* 0x000fe20000000800 */
[----:B------:R-:W0:Y:S01]  /*0010*/  S2R R0, SR_TID.X ;  /* 0x0000000000007919 */ /* 0x000e220000002100 */
[----:B------:R-:W0:Y:S01]  /*0020*/  LDCU UR4, c[0x0][0x360] ;  /* 0x00006c00ff0477ac */ /* 0x000e220008000800 */
[----:B------:R-:W0:Y:S01]  /*0030*/  S2R R3, SR_CTAID.X ;  /* 0x0000000000037919 */ /* 0x000e220000002500 */
[----:B------:R-:W1:Y:S01]  /*0040*/  LDCU UR5, c[0x0][0x3a0] ;  /* 0x00007400ff0577ac */ /* 0x000e620008000800 */
[----:B0-----:R-:W-:-:S05]  /*0050*/  IMAD R0, R3, UR4, R0 ;  /* 0x0000000403007c24 */ /* 0x001fca000f8e0200 */
[----:B-1----:R-:W-:-:S13]  /*0060*/  ISETP.GE.AND P0, PT, R0, UR5, PT ;  /* 0x0000000500007c0c */ /* 0x002fda000bf06270 */
[----:B------:R-:W-:Y:S05]  /*0070*/  @P0 EXIT ;  /* 0x000000000000094d */ /* 0x000fea0003800000 */
[----:B------:R-:W0:Y:S01]  /*0080*/  LDC R3, c[0x0][0x3a4] ;  /* 0x0000e900ff037b82 */ /* 0x000e220000000800 */
[----:B------:R-:W1:Y:S01]  /*0090*/  LDCU.64 UR4, c[0x0][0x358] ;  /* 0x00006b00ff0477ac */ /* 0x000e620008000a00 */
[----:B------:R-:W-:Y:S02]  /*00a0*/  CS2R R14, SRZ ;  /* 0x00000000000e7805 */ /* 0x000fe4000001ff00 */
[----:B------:R-:W-:Y:S02]  /*00b0*/  CS2R R4, SRZ ;  /* 0x0000000000047805 */ /* 0x000fe4000001ff00 */
[----:B0-----:R-:W-:-:S13]  /*00c0*/  ISETP.GE.AND P0, PT, R3, 0x1, PT ;  /* 0x000000010300780c */ /* 0x001fda0003f06270 */
[----:B-1----:R-:W-:Y:S05]  /*00d0*/  @!P0 BRA `(.L_x_0) ;  /* 0x0000000800108947 */ /* 0x002fea0003800000 */
[C---:B------:R-:W-:Y:S01]  /*00e0*/  ISETP.GE.U32.AND P0, PT, R3.reuse, 0x8, PT ;  /* 0x000000080300780c */ /* 0x040fe20003f06070 */
[----:B------:R-:W-:Y:S01]  /*00f0*/  IMAD R5, R0, R3, RZ ;  /* 0x0000000300057224 */ /* 0x000fe200078e02ff */
[----:B------:R-:W-:Y:S01]  /*0100*/  LOP3.LUT R4, R3, 0x7, RZ, 0xc0, !PT ;  /* 0x0000000703047812 */ /* 0x000fe200078ec0ff */
[----:B------:R-:W-:Y:S01]  /*0110*/  IMAD.MOV.U32 R26, RZ, RZ, RZ ;  /* 0x000000ffff1a7224 */ /* 0x000fe200078e00ff */
[----:B------:R-:W-:Y:S02]  /*0120*/  CS2R R24, SRZ ;  /* 0x0000000000187805 */ /* 0x000fe4000001ff00 */
[----:B------:R-:W-:Y:S02]  /*0130*/  CS2R R20, SRZ ;  /* 0x0000000000147805 */ /* 0x000fe4000001ff00 */
[----:B------:R-:W-:Y:S02]  /*0140*/  ISETP.NE.AND P1, PT, R4, RZ, PT ;  /* 0x000000ff0400720c */ /* 0x000fe40003f25270 */
[----:B------:R-:W-:-:S03]  /*0150*/  CS2R R14, SRZ ;  /* 0x00000000000e7805 */ /* 0x000fc6000001ff00 */
[----:B------:R-:W-:Y:S08]  /*0160*/  @!P0 BRA `(.L_x_1) ;  /* 0x0000000000dc8947 */ /* 0x000ff00003800000 */
[----:B------:R-:W0:Y:S01]  /*0170*/  LDCU UR6, c[0x0][0x390] ;  /* 0x00007200ff0677ac */ /* 0x000e220008000800 */
[----:B------:R-:W-:Y:S01]  /*0180*/  LOP3.LUT R26, R3, 0x7ffffff8, RZ, 0xc0, !PT ;  /* 0x7ffffff8031a7812 */ /* 0x000fe200078ec0ff */
[----:B------:R-:W-:Y:S01]  /*0190*/  IMAD.MOV.U32 R27, RZ, RZ, R5 ;  /* 0x000000ffff1b7224 */ /* 0x000fe200078e0005 */
[----:B------:R-:W-:-:S03]  /*01a0*/  CS2R R24, SRZ ;  /* 0x0000000000187805 */ /* 0x000fc6000001ff00 */
[----:B------:R-:W-:Y:S02]  /*01b0*/  IMAD.MOV R2, RZ, RZ, -R26 ;  /* 0x000000ffff027224 */ /* 0x000fe400078e0a1a */
[----:B0-----:R-:W-:-:S07]  /*01c0*/  IMAD.U32 R28, RZ, RZ, UR6 ;  /* 0x00000006ff1c7e24 */ /* 0x001fce000f8e00ff */
.L_x_2:
[----:B------:R-:W0:Y:S08]  /*01d0*/  LDC.64 R10, c[0x0][0x380] ;  /* 0x0000e000ff0a7b82 */ /* 0x000e300000000a00 */
[----:B------:R-:W1:Y:S01]  /*01e0*/  LDC.64 R22, c[0x0][0x388] ;  /* 0x0000e200ff167b82 */ /* 0x000e620000000a00 */
[----:B0-----:R-:W-:-:S05]  /*01f0*/  IMAD.WIDE R10, R27, 0x8, R10 ;  /* 0x000000081b0a7825 */ /* 0x001fca00078e020a */
[----:B------:R-:W2:Y:S01]  /*0200*/  LDG.E.64 R16, desc[UR4][R10.64] ;  /* 0x000000040a107981 */ /* 0x000ea2000c1e1b00 */
[----:B-1----:R-:W-:-:S03]  /*0210*/  IMAD.WIDE R22, R28, 0x8, R22 ;  /* 0x000000081c167825 */ /* 0x002fc600078e0216 */
[----:B------:R-:W3:Y:S04]  /*0220*/  LDG.E.64 R8, desc[UR4][R10.64+0x8] ;  /* 0x000008040a087981 */ /* 0x000ee8000c1e1b00 */
[----:B------:R-:W4:Y:S04]  /*0230*/  LDG.E.64 R12, desc[UR4][R22.64] ;  /* 0x00000004160c7981 */ /* 0x000f28000c1e1b00 */
[----:B------:R-:W5:Y:S04]  /*0240*/  LDG.E.64 R6, desc[UR4][R22.64+0x8] ;  /* 0x0000080416067981 */ /* 0x000f68000c1e1b00 */
[----:B------:R-:W5:Y:S01]  /*0250*/  LDG.E.64 R18, desc[UR4][R10.64+0x10] ;  /* 0x000010040a127981 */ /* 0x000f62000c1e1b00 */
[----:B--2---:R-:W-:-:S02]  /*0260*/  DFMA R20, R16, R16, R20 ;  /* 0x000000101014722b */ /* 0x004fc40000000014 */
[-C--:B----4-:R-:W-:Y:S01]  /*0270*/  DFMA R14, R16, R12.reuse, R14 ;  /* 0x0000000c100e722b */ /* 0x090fe2000000000e */
[----:B------:R-:W2:Y:S01]  /*0280*/  LDG.E.64 R16, desc[UR4][R22.64+0x10] ;  /* 0x0000100416107981 */ /* 0x000ea2000c1e1b00 */
[----:B------:R-:W-:-:S04]  /*0290*/  DFMA R12, R12, R12, R24 ;  /* 0x0000000c0c0c722b */ /* 0x000fc80000000018 */
[C---:B---3--:R-:W-:Y:S01]  /*02a0*/  DFMA R20, R8.reuse, R8, R20 ;  /* 0x000000080814722b */ /* 0x048fe20000000014 */
[----:B------:R-:W3:Y:S01]  /*02b0*/  LDG.E.64 R24, desc[UR4][R22.64+0x38] ;  /* 0x0000380416187981 */ /* 0x000ee2000c1e1b00 */
[----:B-----5:R-:W-:-:S03]  /*02c0*/  DFMA R8, R8, R6, R14 ;  /* 0x000000060808722b */ /* 0x020fc6000000000e */
[----:B------:R-:W4:Y:S01]  /*02d0*/  LDG.E.64 R14, desc[UR4][R10.64+0x18] ;  /* 0x000018040a0e7981 */ /* 0x000f22000c1e1b00 */
[----:B------:R-:W-:-:S03]  /*02e0*/  DFMA R6, R6, R6, R12 ;  /* 0x000000060606722b */ /* 0x000fc6000000000c */
[----:B------:R-:W5:Y:S01]  /*02f0*/  LDG.E.64 R12, desc[UR4][R22.64+0x18] ;  /* 0x00001804160c7981 */ /* 0x000f62000c1e1b00 */
[C---:B------:R-:W-:Y:S02]  /*0300*/  DFMA R20, R18.reuse, R18, R20 ;  /* 0x000000121214722b */ /* 0x040fe40000000014 */
[-C--:B--2---:R-:W-:Y:S02]  /*0310*/  DFMA R18, R18, R16.reuse, R8 ;  /* 0x000000101212722b */ /* 0x084fe40000000008 */
[----:B------:R-:W-:Y:S01]  /*0320*/  DFMA R16, R16, R16, R6 ;  /* 0x000000101010722b */ /* 0x000fe20000000006 */
[----:B------:R-:W2:Y:S04]  /*0330*/  LDG.E.64 R8, desc[UR4][R22.64+0x20] ;  /* 0x0000200416087981 */ /* 0x000ea8000c1e1b00 */
[----:B------:R-:W3:Y:S01]  /*0340*/  LDG.E.64 R6, desc[UR4][R10.64+0x20] ;  /* 0x000020040a067981 */ /* 0x000ee2000c1e1b00 */
[----:B----4-:R-:W-:-:S02]  /*0350*/  DFMA R20, R14, R14, R20 ;  /* 0x0000000e0e14722b */ /* 0x010fc40000000014 */
[-C--:B-----5:R-:W-:Y:S02]  /*0360*/  DFMA R14, R14, R12.reuse, R18 ;  /* 0x0000000c0e0e722b */ /* 0x0a0fe40000000012 */
[----:B------:R-:W-:Y:S01]  /*0370*/  DFMA R12, R12, R12, R16 ;  /* 0x0000000c0c0c722b */ /* 0x000fe20000000010 */
[----:B------:R-:W4:Y:S04]  /*0380*/  LDG.E.64 R18, desc[UR4][R10.64+0x28] ;  /* 0x000028040a127981 */ /* 0x000f28000c1e1b00 */
[----:B------:R-:W4:Y:S01]  /*0390*/  LDG.E.64 R16, desc[UR4][R22.64+0x28] ;  /* 0x0000280416107981 */ /* 0x000f22000c1e1b00 */
[C---:B---3--:R-:W-:Y:S02]  /*03a0*/  DFMA R20, R6.reuse, R6, R20 ;  /* 0x000000060614722b */ /* 0x048fe40000000014 */
[----:B--2---:R-:W-:-:S02]  /*03b0*/  DFMA R6, R6, R8, R14 ;  /* 0x000000080606722b */ /* 0x004fc4000000000e */
[----:B------:R-:W-:Y:S01]  /*03c0*/  DFMA R8, R8, R8, R12 ;  /* 0x000000080808722b */ /* 0x000fe2000000000c */
[----:B------:R-:W2:Y:S04]  /*03d0*/  LDG.E.64 R14, desc[UR4][R10.64+0x30] ;  /* 0x000030040a0e7981 */ /* 0x000ea8000c1e1b00 */
[----:B------:R-:W3:Y:S04]  /*03e0*/  LDG.E.64 R12, desc[UR4][R22.64+0x30] ;  /* 0x00003004160c7981 */ /* 0x000ee8000c1e1b00 */
[----:B------:R-:W5:Y:S01]  /*03f0*/  LDG.E.64 R10, desc[UR4][R10.64+0x38] ;  /* 0x000038040a0a7981 */ /* 0x000f62000c1e1b00 */
[----:B------:R-:W-:Y:S01]  /*0400*/  VIADD R2, R2, 0x8 ;  /* 0x0000000802027836 */ /* 0x000fe20000000000 */
[----:B----4-:R-:W-:-:S02]  /*0410*/  DFMA R6, R18, R16, R6 ;  /* 0x000000101206722b */ /* 0x010fc40000000006 */
[----:B------:R-:W-:Y:S02]  /*0420*/  DFMA R20, R18, R18, R20 ;  /* 0x000000121214722b */ /* 0x000fe40000000014 */
[----:B------:R-:W-:Y:S01]  /*0430*/  DFMA R8, R16, R16, R8 ;  /* 0x000000101008722b */ /* 0x000fe20000000008 */
[----:B------:R-:W-:Y:S01]  /*0440*/  ISETP.NE.AND P0, PT, R2, RZ, PT ;  /* 0x000000ff0200720c */ /* 0x000fe20003f05270 */
[----:B------:R-:W-:Y:S02]  /*0450*/  VIADD R27, R27, 0x8 ;  /* 0x000000081b1b7836 */ /* 0x000fe40000000000 */
[----:B------:R-:W-:Y:S02]  /*0460*/  VIADD R28, R28, 0x8 ;  /* 0x000000081c1c7836 */ /* 0x000fe40000000000 */
[C---:B--2---:R-:W-:Y:S02]  /*0470*/  DFMA R20, R14.reuse, R14, R20 ;  /* 0x0000000e0e14722b */ /* 0x044fe40000000014 */
[----:B---3--:R-:W-:-:S02]  /*0480*/  DFMA R6, R14, R12, R6 ;  /* 0x0000000c0e06722b */ /* 0x008fc40000000006 */
[----:B------:R-:W-:-:S04]  /*0490*/  DFMA R8, R12, R12, R8 ;  /* 0x0000000c0c08722b */ /* 0x000fc80000000008 */
[C---:B-----5:R-:W-:Y:S02]  /*04a0*/  DFMA R20, R10.reuse, R10, R20 ;  /* 0x0000000a0a14722b */ /* 0x060fe40000000014 */
[-C--:B------:R-:W-:Y:S02]  /*04b0*/  DFMA R14, R10, R24.reuse, R6 ;  /* 0x000000180a0e722b */ /* 0x080fe40000000006 */
[----:B------:R-:W-:Y:S01]  /*04c0*/  DFMA R24, R24, R24, R8 ;  /* 0x000000181818722b */ /* 0x000fe20000000008 */
[----:B------:R-:W-:Y:S10]  /*04d0*/  @P0 BRA `(.L_x_2) ;  /* 0xfffffffc003c0947 */ /* 0x000ff4000383ffff */
.L_x_1:
[----:B------:R-:W-:Y:S05]  /*04e0*/  @!P1 BRA `(.L_x_3) ;  /* 0x0000000400089947 */ /* 0x000fea0003800000 */
[----:B------:R-:W-:Y:S02]  /*04f0*/  ISETP.GE.U32.AND P0, PT, R4, 0x4, PT ;  /* 0x000000040400780c */ /* 0x000fe40003f06070 */
[----:B------:R-:W-:-:S04]  /*0500*/  LOP3.LUT R2, R3, 0x3, RZ, 0xc0, !PT ;  /* 0x0000000303027812 */ /* 0x000fc800078ec0ff */
[----:B------:R-:W-:-:S07]  /*0510*/  ISETP.NE.AND P1, PT, R2, RZ, PT ;  /* 0x000000ff0200720c */ /* 0x000fce0003f25270 */
[----:B------:R-:W-:Y:S06]  /*0520*/  @!P0 BRA `(.L_x_4) ;  /* 0x0000000000708947 */ /* 0x000fec0003800000 */
[----:B------:R-:W0:Y:S01]  /*0530*/  LDC R9, c[0x0][0x390] ;  /* 0x0000e400ff097b82 */ /* 0x000e220000000800 */
[----:B------:R-:W-:-:S07]  /*0540*/  IMAD.IADD R7, R5, 0x1, R26 ;  /* 0x0000000105077824 */ /* 0x000fce00078e021a */
[----:B------:R-:W1:Y:S08]  /*0550*/  LDC.64 R16, c[0x0][0x380] ;  /* 0x0000e000ff107b82 */ /* 0x000e700000000a00 */
[----:B------:R-:W2:Y:S01]  /*0560*/  LDC.64 R12, c[0x0][0x388] ;  /* 0x0000e200ff0c7b82 */ /* 0x000ea20000000a00 */
[----:B0-----:R-:W-:Y:S02]  /*0570*/  IMAD.IADD R9, R26, 0x1, R9 ;  /* 0x000000011a097824 */ /* 0x001fe400078e0209 */
[----:B-1----:R-:W-:-:S05]  /*0580*/  IMAD.WIDE R16, R7, 0x8, R16 ;  /* 0x0000000807107825 */ /* 0x002fca00078e0210 */
[----:B------:R-:W3:Y:S01]  /*0590*/  LDG.E.64 R28, desc[UR4][R16.64] ;  /* 0x00000004101c7981 */ /* 0x000ee2000c1e1b00 */
[----:B--2---:R-:W-:-:S03]  /*05a0*/  IMAD.WIDE R12, R9, 0x8, R12 ;  /* 0x00000008090c7825 */ /* 0x004fc600078e020c */
[----:B------:R-:W2:Y:S04]  /*05b0*/  LDG.E.64 R22, desc[UR4][R16.64+0x10] ;  /* 0x0000100410167981 */ /* 0x000ea8000c1e1b00 */
[----:B------:R-:W4:Y:S04]  /*05c0*/  LDG.E.64 R10, desc[UR4][R12.64] ;  /* 0x000000040c0a7981 */ /* 0x000f28000c1e1b00 */
[----:B------:R-:W5:Y:S04]  /*05d0*/  LDG.E.64 R8, desc[UR4][R16.64+0x8] ;  /* 0x0000080410087981 */ /* 0x000f68000c1e1b00 */
[----:B------:R-:W2:Y:S04]  /*05e0*/  LDG.E.64 R6, desc[UR4][R12.64+0x8] ;  /* 0x000008040c067981 */ /* 0x000ea8000c1e1b00 */
[----:B------:R-:W2:Y:S01]  /*05f0*/  LDG.E.64 R18, desc[UR4][R12.64+0x10] ;  /* 0x000010040c127981 */ /* 0x000ea2000c1e1b00 */
[----:B---3--:R-:W-:-:S02]  /*0600*/  DFMA R20, R28, R28, R20 ;  /* 0x0000001c1c14722b */ /* 0x008fc40000000014 */
[-C--:B----4-:R-:W-:Y:S01]  /*0610*/  DFMA R28, R28, R10.reuse, R14 ;  /* 0x0000000a1c1c722b */ /* 0x090fe2000000000e */
[----:B------:R-:W3:Y:S04]  /*0620*/  LDG.E.64 R14, desc[UR4][R16.64+0x18] ;  /* 0x00001804100e7981 */ /* 0x000ee8000c1e1b00 */
[----:B------:R-:W4:Y:S01]  /*0630*/  LDG.E.64 R16, desc[UR4][R12.64+0x18] ;  /* 0x000018040c107981 */ /* 0x000f22000c1e1b00 */
[----:B------:R-:W-:Y:S02]  /*0640*/  DFMA R10, R10, R10, R24 ;  /* 0x0000000a0a0a722b */ /* 0x000fe40000000018 */
[C---:B-----5:R-:W-:Y:S02]  /*0650*/  DFMA R20, R8.reuse, R8, R20 ;  /* 0x000000080814722b */ /* 0x060fe40000000014 */
[----:B--2---:R-:W-:-:S04]  /*0660*/  DFMA R28, R8, R6, R28 ;  /* 0x00000006081c722b */ /* 0x004fc8000000001c */
[----:B------:R-:W-:Y:S02]  /*0670*/  DFMA R10, R6, R6, R10 ;  /* 0x00000006060a722b */ /* 0x000fe4000000000a */
[C---:B------:R-:W-:Y:S02]  /*0680*/  DFMA R20, R22.reuse, R22, R20 ;  /* 0x000000161614722b */ /* 0x040fe40000000014 */
[----:B------:R-:W-:-:S04]  /*0690*/  DFMA R28, R22, R18, R28 ;  /* 0x00000012161c722b */ /* 0x000fc8000000001c */
[----:B------:R-:W-:Y:S01]  /*06a0*/  DFMA R10, R18, R18, R10 ;  /* 0x00000012120a722b */ /* 0x000fe2000000000a */
[----:B------:R-:W-:Y:S01]  /*06b0*/  VIADD R26, R26, 0x4 ;  /* 0x000000041a1a7836 */ /* 0x000fe20000000000 */
[C---:B---3--:R-:W-:Y:S02]  /*06c0*/  DFMA R20, R14.reuse, R14, R20 ;  /* 0x0000000e0e14722b */ /* 0x048fe40000000014 */
[----:B----4-:R-:W-:-:S04]  /*06d0*/  DFMA R14, R14, R16, R28 ;  /* 0x000000100e0e722b */ /* 0x010fc8000000001c */
[----:B------:R-:W-:-:S11]  /*06e0*/  DFMA R24, R16, R16, R10 ;  /* 0x000000101018722b */ /* 0x000fd6000000000a */
.L_x_4:
[----:B------:R-:W-:Y:S05]  /*06f0*/  @!P1 BRA `(.L_x_3) ;  /* 0x0000000000849947 */ /* 0x000fea0003800000 */
[----:B------:R-:W-:Y:S01]  /*0700*/  ISETP.NE.AND P0, PT, R2, 0x1, PT ;  /* 0x000000010200780c */ /* 0x000fe20003f05270 */
[----:B------:R-:W0:Y:S01]  /*0710*/  LDC.64 R18, c[0x0][0x380] ;  /* 0x0000e000ff127b82 */ /* 0x000e220000000a00 */
[----:B------:R-:W-:-:S04]  /*0720*/  LOP3.LUT R3, R3, 0x1, RZ, 0xc0, !PT ;  /* 0x0000000103037812 */ /* 0x000fc800078ec0ff */
[----:B------:R-:W-:-:S03]  /*0730*/  ISETP.NE.U32.AND P1, PT, R3, 0x1, PT ;  /* 0x000000010300780c */ /* 0x000fc60003f25070 */
[----:B------:R-:W1:Y:S04]  /*0740*/  LDC.64 R16, c[0x0][0x388] ;  /* 0x0000e200ff107b82 */ /* 0x000e680000000a00 */
[----:B------:R-:W-:-:S04]  /*0750*/  @P0 IMAD.IADD R9, R5, 0x1, R26 ;  /* 0x0000000105090824 */ /* 0x000fc800078e021a */
[----:B------:R-:W2:Y:S08]  /*0760*/  @P0 LDC R11, c[0x0][0x390] ;  /* 0x0000e400ff0b0b82 */ /* 0x000eb00000000800 */
[----:B------:R-:W3:Y:S01]  /*0770*/  @!P1 LDC R13, c[0x0][0x390] ;  /* 0x0000e400ff0d9b82 */ /* 0x000ee20000000800 */
[----:B0-----:R-:W-:-:S05]  /*0780*/  @P0 IMAD.WIDE R18, R9, 0x8, R18 ;  /* 0x0000000809120825 */ /* 0x001fca00078e0212 */
[----:B------:R-:W4:Y:S02]  /*0790*/  @P0 LDG.E.64 R8, desc[UR4][R18.64] ;  /* 0x0000000412080981 */ /* 0x000f24000c1e1b00 */
[----:B------:R-:W0:Y:S08]  /*07a0*/  LDC.64 R2, c[0x0][0x380] ;  /* 0x0000e000ff027b82 */ /* 0x000e300000000a00 */
[----:B------:R-:W5:Y:S01]  /*07b0*/  LDC.64 R6, c[0x0][0x388] ;  /* 0x0000e200ff067b82 */ /* 0x000f620000000a00 */
[----:B--2---:R-:W-:-:S04]  /*07c0*/  @P0 IMAD.IADD R11, R26, 0x1, R11 ;  /* 0x000000011a0b0824 */ /* 0x004fc800078e020b */
[----:B-1----:R-:W-:-:S05]  /*07d0*/  @P0 IMAD.WIDE R16, R11, 0x8, R16 ;  /* 0x000000080b100825 */ /* 0x002fca00078e0210 */
[----:B------:R-:W2:Y:S01]  /*07e0*/  @P0 LDG.E.64 R10, desc[UR4][R16.64] ;  /* 0x00000004100a0981 */ /* 0x000ea2000c1e1b00 */
[----:B------:R-:W-:-:S04]  /*07f0*/  @P0 VIADD R26, R26, 0x2 ;  /* 0x000000021a1a0836 */ /* 0x000fc80000000000 */
[----:B------:R-:W-:Y:S02]  /*0800*/  @!P1 IMAD.IADD R23, R5, 0x1, R26 ;  /* 0x0000000105179824 */ /* 0x000fe400078e021a */
[----:B---3--:R-:W-:Y:S01]  /*0810*/  @!P1 IMAD.IADD R27, R26, 0x1, R13 ;  /* 0x000000011a1b9824 */ /* 0x008fe200078e020d */
[----:B------:R-:W3:Y:S01]  /*0820*/  @P0 LDG.E.64 R4, desc[UR4][R18.64+0x8] ;  /* 0x0000080412040981 */ /* 0x000ee2000c1e1b00 */
[----:B0-----:R-:W-:-:S03]  /*0830*/  @!P1 IMAD.WIDE R2, R23, 0x8, R2 ;  /* 0x0000000817029825 */ /* 0x001fc600078e0202 */
[----:B------:R-:W3:Y:S01]  /*0840*/  @P0 LDG.E.64 R12, desc[UR4][R16.64+0x8] ;  /* 0x00000804100c0981 */ /* 0x000ee2000c1e1b00 */
[----:B-----5:R-:W-:-:S03]  /*0850*/  @!P1 IMAD.WIDE R6, R27, 0x8, R6 ;  /* 0x000000081b069825 */ /* 0x020fc600078e0206 */
[----:B------:R-:W5:Y:S04]  /*0860*/  @!P1 LDG.E.64 R2, desc[UR4][R2.64] ;  /* 0x0000000402029981 */ /* 0x000f68000c1e1b00 */
[----:B------:R-:W5:Y:S01]  /*0870*/  @!P1 LDG.E.64 R6, desc[UR4][R6.64] ;  /* 0x0000000406069981 */ /* 0x000f62000c1e1b00 */
[C---:B----4-:R-:W-:Y:S02]  /*0880*/  @P0 DFMA R22, R8.reuse, R8, R20 ;  /* 0x000000080816022b */ /* 0x050fe40000000014 */
[-C--:B--2---:R-:W-:Y:S02]  /*0890*/  @P0 DFMA R8, R8, R10.reuse, R14 ;  /* 0x0000000a0808022b */ /* 0x084fe4000000000e */
[----:B------:R-:W-:-:S04]  /*08a0*/  @P0 DFMA R10, R10, R10, R24 ;  /* 0x0000000a0a0a022b */ /* 0x000fc80000000018 */
[C---:B---3--:R-:W-:Y:S02]  /*08b0*/  @P0 DFMA R20, R4.reuse, R4, R22 ;  /* 0x000000040414022b */ /* 0x048fe40000000016 */
[-C--:B------:R-:W-:Y:S02]  /*08c0*/  @P0 DFMA R14, R4, R12.reuse, R8 ;  /* 0x0000000c040e022b */ /* 0x080fe40000000008 */
[----:B------:R-:W-:-:S04]  /*08d0*/  @P0 DFMA R24, R12, R12, R10 ;  /* 0x0000000c0c18022b */ /* 0x000fc8000000000a */
[C---:B-----5:R-:W-:Y:S02]  /*08e0*/  @!P1 DFMA R20, R2.reuse, R2, R20 ;  /* 0x000000020214922b */ /* 0x060fe40000000014 */
[-C--:B------:R-:W-:Y:S02]  /*08f0*/  @!P1 DFMA R14, R2, R6.reuse, R14 ;  /* 0x00000006020e922b */ /* 0x080fe4000000000e */
[----:B------:R-:W-:-:S11]  /*0900*/  @!P1 DFMA R24, R6, R6, R24 ;  /* 0x000000060618922b */ /* 0x000fd60000000018 */
.L_x_3:
[----:B------:R-:W-:-:S11]  /*0910*/  DADD R4, R20, R24 ;  /* 0x0000000014047229 */ /* 0x000fd60000000018 */
.L_x_0:
[----:B------:R-:W-:Y:S01]  /*0920*/  DADD R4, R4, -|R14| ;  /* 0x0000000004047229 */ /* 0x000fe20000000c0e */
[----:B------:R-:W-:Y:S01]  /*0930*/  IMAD.MOV.U32 R2, RZ, RZ, 0x1 ;  /* 0x00000001ff027424 */ /* 0x000fe200078e00ff */
[----:B------:R-:W-:Y:S04]  /*0940*/  BSSY.RECONVERGENT B0, `(.L_x_5) ;  /* 0x0000011000007945 */ /* 0x000fe80003800200 */
[----:B------:R-:W0:Y:S02]  /*0950*/  MUFU.RCP64H R3, R5 ;  /* 0x0000000500037308 */ /* 0x000e240000001800 */
[----:B0-----:R-:W-:-:S08]  /*0960*/  DFMA R6, -R4, R2, 1 ;  /* 0x3ff000000406742b */ /* 0x001fd00000000102 */
[----:B------:R-:W-:-:S08]  /*0970*/  DFMA R6, R6, R6, R6 ;  /* 0x000000060606722b */ /* 0x000fd00000000006 */
[----:B------:R-:W-:-:S08]  /*0980*/  DFMA R6, R2, R6, R2 ;  /* 0x000000060206722b */ /* 0x000fd00000000002 */
[----:B------:R-:W-:-:S08]  /*0990*/  DFMA R2, -R4, R6, 1 ;  /* 0x3ff000000402742b */ /* 0x000fd00000000106 */
[----:B------:R-:W-:-:S08]  /*09a0*/  DFMA R2, R6, R2, R6 ;  /* 0x000000020602722b */ /* 0x000fd00000000006 */
[----:B------:R-:W-:-:S08]  /*09b0*/  DMUL R6, R2, |R14| ;  /* 0x4000000e02067228 */ /* 0x000fd00000000000 */
[--C-:B------:R-:W-:Y:S02]  /*09c0*/  DFMA R8, -R4, R6, |R14|.reuse ;  /* 0x000000060408722b */ /* 0x100fe4000000050e */
[----:B------:R-:W-:-:S06]  /*09d0*/  DADD R14, -RZ, |R14| ;  /* 0x00000000ff0e7229 */ /* 0x000fcc000000050e */
[----:B------:R-:W-:-:S04]  /*09e0*/  DFMA R2, R2, R8, R6 ;  /* 0x000000080202722b */ /* 0x000fc80000000006 */
[----:B------:R-:W-:-:S06]  /*09f0*/  FSETP.GEU.AND P1, PT, |R15|, 6.5827683646048100446e-37, PT ;  /* 0x036000000f00780b */ /* 0x000fcc0003f2e200 */
[----:B------:R-:W-:-:S05]  /*0a00*/  FFMA R6, RZ, R5, R3 ;  /* 0x00000005ff067223 */ /* 0x000fca0000000003 */
[----:B------:R-:W-:-:S13]  /*0a10*/  FSETP.GT.AND P0, PT, |R6|, 1.469367938527859385e-39, PT ;  /* 0x001000000600780b */ /* 0x000fda0003f04200 */
[----:B------:R-:W-:Y:S05]  /*0a20*/  @P0 BRA P1, `(.L_x_6) ;  /* 0x0000000000080947 */ /* 0x000fea0000800000 */
[----:B------:R-:W-:-:S07]  /*0a30*/  MOV R8, 0xa50 ;  /* 0x00000a5000087802 */ /* 0x000fce0000000f00 */
[----:B------:R-:W-:Y:S05]  /*0a40*/  CALL.REL.NOINC `($__internal_0_$__cuda_sm20_div_rn_f64_full) ;  /* 0x0000000000147944 */ /* 0x000fea0003c00000 */
.L_x_6:
[----:B------:R-:W-:Y:S05]  /*0a50*/  BSYNC.RECONVERGENT B0 ;  /* 0x0000000000007941 */ /* 0x000fea0003800200 */
.L_x_5:
[----:B------:R-:W0:Y:S02]  /*0a60*/  LDC.64 R4, c[0x0][0x398] ;  /* 0x0000e600ff047b82 */ /* 0x000e240000000a00 */
[----:B0-----:R-:W-:-:S05]  /*0a70*/  IMAD.WIDE R4, R0, 0x8, R4 ;  /* 0x0000000800047825 */ /* 0x001fca00078e0204 */
[----:B------:R-:W-:Y:S01]  /*0a80*/  STG.E.64 desc[UR4][R4.64], R2 ;  /* 0x0000000204007986 */ /* 0x000fe2000c101b04 */
[----:B------:R-:W-:Y:S05]  /*0a90*/  EXIT ;  /* 0x000000000000794d */ /* 0x000fea0003800000 */
        .weak           $__internal_0_$__cuda_sm20_div_rn_f64_full
        .type           $__internal_0_$__cuda_sm20_div_rn_f64_full,@function
        .size           $__internal_0_$__cuda_sm20_div_rn_f64_full,(.L_x_95 - $__internal_0_$__cuda_sm20_div_rn_f64_full)
$__internal_0_$__cuda_sm20_div_rn_f64_full:
[C---:B------:R-:W-:Y:S01]  /*0aa0*/  FSETP.GEU.AND P0, PT, |R5|.reuse, 1.469367938527859385e-39, PT ;  /* 0x001000000500780b */ /* 0x040fe20003f0e200 */
[----:B------:R-:W-:Y:S01]  /*0ab0*/  IMAD.MOV.U32 R16, RZ, RZ, 0x1 ;  /* 0x00000001ff107424 */ /* 0x000fe200078e00ff */
[----:B------:R-:W-:Y:S01]  /*0ac0*/  LOP3.LUT R2, R5, 0x800fffff, RZ, 0xc0, !PT ;  /* 0x800fffff05027812 */ /* 0x000fe200078ec0ff */
[----:B------:R-:W-:Y:S01]  /*0ad0*/  BSSY.RECONVERGENT B1, `(.L_x_7) ;  /* 0x0000055000017945 */ /* 0x000fe20003800200 */
[C---:B------:R-:W-:Y:S02]  /*0ae0*/  FSETP.GEU.AND P2, PT, |R15|.reuse, 1.469367938527859385e-39, PT ;  /* 0x001000000f00780b */ /* 0x040fe40003f4e200 */
[----:B------:R-:W-:Y:S01]  /*0af0*/  LOP3.LUT R3, R2, 0x3ff00000, RZ, 0xfc, !PT ;  /* 0x3ff0000002037812 */ /* 0x000fe200078efcff */
[----:B------:R-:W-:Y:S01]  /*0b00*/  IMAD.MOV.U32 R2, RZ, RZ, R4 ;  /* 0x000000ffff027224 */ /* 0x000fe200078e0004 */
[----:B------:R-:W-:Y:S02]  /*0b10*/  LOP3.LUT R9, R15, 0x7ff00000, RZ, 0xc0, !PT ;  /* 0x7ff000000f097812 */ /* 0x000fe400078ec0ff */
[----:B------:R-:W-:-:S03]  /*0b20*/  LOP3.LUT R12, R5, 0x7ff00000, RZ, 0xc0, !PT ;  /* 0x7ff00000050c7812 */ /* 0x000fc600078ec0ff */
[----:B------:R-:W-:Y:S01]  /*0b30*/  @!P0 DMUL R2, R4, 8.98846567431157953865e+307 ;  /* 0x7fe0000004028828 */ /* 0x000fe20000000000 */
[----:B------:R-:W-:-:S03]  /*0b40*/  ISETP.GE.U32.AND P1, PT, R9, R12, PT ;  /* 0x0000000c0900720c */ /* 0x000fc60003f26070 */
[----:B------:R-:W-:Y:S01]  /*0b50*/  @!P2 LOP3.LUT R10, R5, 0x7ff00000, RZ, 0xc0, !PT ;  /* 0x7ff00000050aa812 */ /* 0x000fe200078ec0ff */
[----:B------:R-:W-:Y:S01]  /*0b60*/  @!P2 IMAD.MOV.U32 R18, RZ, RZ, RZ ;  /* 0x000000ffff12a224 */ /* 0x000fe200078e00ff */
[----:B------:R-:W0:Y:S02]  /*0b70*/  MUFU.RCP64H R17, R3 ;  /* 0x0000000300117308 */ /* 0x000e240000001800 */
[----:B------:R-:W-:Y:S01]  /*0b80*/  @!P2 ISETP.GE.U32.AND P3, PT, R9, R10, PT ;  /* 0x0000000a0900a20c */ /* 0x000fe20003f66070 */
[----:B------:R-:W-:-:S05]  /*0b90*/  IMAD.MOV.U32 R10, RZ, RZ, 0x1ca00000 ;  /* 0x1ca00000ff0a7424 */ /* 0x000fca00078e00ff */
[----:B------:R-:W-:-:S04]  /*0ba0*/  @!P2 SEL R11, R10, 0x63400000, !P3 ;  /* 0x634000000a0ba807 */ /* 0x000fc80005800000 */
[----:B------:R-:W-:-:S04]  /*0bb0*/  @!P2 LOP3.LUT R11, R11, 0x80000000, R15, 0xf8, !PT ;  /* 0x800000000b0ba812 */ /* 0x000fc800078ef80f */
[----:B------:R-:W-:Y:S01]  /*0bc0*/  @!P2 LOP3.LUT R19, R11, 0x100000, RZ, 0xfc, !PT ;  /* 0x001000000b13a812 */ /* 0x000fe200078efcff */
[----:B0-----:R-:W-:-:S08]  /*0bd0*/  DFMA R6, R16, -R2, 1 ;  /* 0x3ff000001006742b */ /* 0x001fd00000000802 */
[----:B------:R-:W-:-:S08]  /*0be0*/  DFMA R6, R6, R6, R6 ;  /* 0x000000060606722b */ /* 0x000fd00000000006 */
[----:B------:R-:W-:Y:S01]  /*0bf0*/  DFMA R16, R16, R6, R16 ;  /* 0x000000061010722b */ /* 0x000fe20000000010 */
[----:B------:R-:W-:Y:S01]  /*0c00*/  SEL R7, R10, 0x63400000, !P1 ;  /* 0x634000000a077807 */ /* 0x000fe20004800000 */
[----:B------:R-:W-:-:S03]  /*0c10*/  IMAD.MOV.U32 R6, RZ, RZ, R14 ;  /* 0x000000ffff067224 */ /* 0x000fc600078e000e */
[----:B------:R-:W-:-:S03]  /*0c20*/  LOP3.LUT R7, R7, 0x800fffff, R15, 0xf8, !PT ;  /* 0x800fffff07077812 */ /* 0x000fc600078ef80f */
[----:B------:R-:W-:-:S03]  /*0c30*/  DFMA R20, R16, -R2, 1 ;  /* 0x3ff000001014742b */ /* 0x000fc60000000802 */
[----:B------:R-:W-:-:S05]  /*0c40*/  @!P2 DFMA R6, R6, 2, -R18 ;  /* 0x400000000606a82b */ /* 0x000fca0000000812 */
[----:B------:R-:W-:Y:S01]  /*0c50*/  DFMA R16, R16, R20, R16 ;  /* 0x000000141010722b */ /* 0x000fe20000000010 */
[----:B------:R-:W-:Y:S02]  /*0c60*/  IMAD.MOV.U32 R21, RZ, RZ, R9 ;  /* 0x000000ffff157224 */ /* 0x000fe400078e0009 */
[----:B------:R-:W-:Y:S01]  /*0c70*/  IMAD.MOV.U32 R20, RZ, RZ, R12 ;  /* 0x000000ffff147224 */ /* 0x000fe200078e000c */
[----:B------:R-:W-:Y:S02]  /*0c80*/  @!P0 LOP3.LUT R20, R3, 0x7ff00000, RZ, 0xc0, !PT ;  /* 0x7ff0000003148812 */ /* 0x000fe400078ec0ff */
[----:B------:R-:W-:Y:S02]  /*0c90*/  @!P2 LOP3.LUT R21, R7, 0x7ff00000, RZ, 0xc0, !PT ;  /* 0x7ff000000715a812 */ /* 0x000fe400078ec0ff */
[----:B------:R-:W-:Y:S01]  /*0ca0*/  DMUL R18, R16, R6 ;  /* 0x0000000610127228 */ /* 0x000fe20000000000 */
[----:B------:R-:W-:Y:S02]  /*0cb0*/  VIADD R22, R20, 0xffffffff ;  /* 0xffffffff14167836 */ /* 0x000fe40000000000 */
[----:B------:R-:W-:-:S05]  /*0cc0*/  VIADD R11, R21, 0xffffffff ;  /* 0xffffffff150b7836 */ /* 0x000fca0000000000 */
[----:B------:R-:W-:Y:S01]  /*0cd0*/  DFMA R12, R18, -R2, R6 ;  /* 0x80000002120c722b */ /* 0x000fe20000000006 */
[----:B------:R-:W-:-:S04]  /*0ce0*/  ISETP.GT.U32.AND P0, PT, R11, 0x7feffffe, PT ;  /* 0x7feffffe0b00780c */ /* 0x000fc80003f04070 */
[----:B------:R-:W-:-:S03]  /*0cf0*/  ISETP.GT.U32.OR P0, PT, R22, 0x7feffffe, P0 ;  /* 0x7feffffe1600780c */ /* 0x000fc60000704470 */
[----:B------:R-:W-:-:S10]  /*0d00*/  DFMA R12, R16, R12, R18 ;  /* 0x0000000c100c722b */ /* 0x000fd40000000012 */
[----:B------:R-:W-:Y:S05]  /*0d10*/  @P0 BRA `(.L_x_8) ;  /* 0x00000000006c0947 */ /* 0x000fea0003800000 */
[----:B------:R-:W-:-:S04]  /*0d20*/  LOP3.LUT R14, R5, 0x7ff00000, RZ, 0xc0, !PT ;  /* 0x7ff00000050e7812 */ /* 0x000fc800078ec0ff */
[CC--:B------:R-:W-:Y:S02]  /*0d30*/  VIADDMNMX R11, R9.reuse, -R14.reuse, 0xb9600000, !PT ;  /* 0xb9600000090b7446 */ /* 0x0c0fe4000780090e */
[----:B------:R-:W-:Y:S01]  /*0d40*/  ISETP.GE.U32.AND P0, PT, R9, R14, PT ;  /* 0x0000000e0900720c */ /* 0x000fe20003f06070 */
[----:B------:R-:W-:Y:S01]  /*0d50*/  IMAD.MOV.U32 R14, RZ, RZ, RZ ;  /* 0x000000ffff0e7224 */ /* 0x000fe200078e00ff */
[----:B------:R-:W-:Y:S02]  /*0d60*/  VIMNMX R11, PT, PT, R11, 0x46a00000, PT ;  /* 0x46a000000b0b7848 */ /* 0x000fe40003fe0100 */
[----:B------:R-:W-:-:S05]  /*0d70*/  SEL R10, R10, 0x63400000, !P0 ;  /* 0x634000000a0a7807 */ /* 0x000fca0004000000 */
[----:B------:R-:W-:-:S04]  /*0d80*/  IMAD.IADD R9, R11, 0x1, -R10 ;  /* 0x000000010b097824 */ /* 0x000fc800078e0a0a */
[----:B------:R-:W-:-:S06]  /*0d90*/  VIADD R15, R9, 0x7fe00000 ;  /* 0x7fe00000090f7836 */ /* 0x000fcc0000000000 */
[----:B------:R-:W-:-:S10]  /*0da0*/  DMUL R10, R12, R14 ;  /* 0x0000000e0c0a7228 */ /* 0x000fd40000000000 */
[----:B------:R-:W-:-:S13]  /*0db0*/  FSETP.GTU.AND P0, PT, |R11|, 1.469367938527859385e-39, PT ;  /* 0x001000000b00780b */ /* 0x000fda0003f0c200 */
[----:B------:R-:W-:Y:S05]  /*0dc0*/  @P0 BRA `(.L_x_9) ;  /* 0x0000000000940947 */ /* 0x000fea0003800000 */
[----:B------:R-:W-:Y:S01]  /*0dd0*/  DFMA R2, R12, -R2, R6 ;  /* 0x800000020c02722b */ /* 0x000fe20000000006 */
[----:B------:R-:W-:-:S09]  /*0de0*/  IMAD.MOV.U32 R14, RZ, RZ, RZ ;  /* 0x000000ffff0e7224 */ /* 0x000fd200078e00ff */
[C---:B------:R-:W-:Y:S02]  /*0df0*/  FSETP.NEU.AND P0, PT, R3.reuse, RZ, PT ;  /* 0x000000ff0300720b */ /* 0x040fe40003f0d000 */
[----:B------:R-:W-:-:S04]  /*0e00*/  LOP3.LUT R5, R3, 0x80000000, R5, 0x48, !PT ;  /* 0x8000000003057812 */ /* 0x000fc800078e4805 */
[----:B------:R-:W-:-:S07]  /*0e10*/  LOP3.LUT R15, R5, R15, RZ, 0xfc, !PT ;  /* 0x0000000f050f7212 */ /* 0x000fce00078efcff */
[----:B------:R-:W-:Y:S05]  /*0e20*/  @!P0 BRA `(.L_x_9) ;  /* 0x00000000007c8947 */ /* 0x000fea0003800000 */
[----:B------:R-:W-:Y:S02]  /*0e30*/  IMAD.MOV R3, RZ, RZ, -R9 ;  /* 0x000000ffff037224 */ /* 0x000fe400078e0a09 */
[----:B------:R-:W-:-:S06]  /*0e40*/  IMAD.MOV.U32 R2, RZ, RZ, RZ ;  /* 0x000000ffff027224 */ /* 0x000fcc00078e00ff */
[----:B------:R-:W-:Y:S02]  /*0e50*/  DFMA R2, R10, -R2, R12 ;  /* 0x800000020a02722b */ /* 0x000fe4000000000c */
[----:B------:R-:W-:-:S04]  /*0e60*/  DMUL.RP R12, R12, R14 ;  /* 0x0000000e0c0c7228 */ /* 0x000fc80000008000 */
[----:B------:R-:W-:-:S04]  /*0e70*/  IADD3 R2, PT, PT, -R9, -0x43300000, RZ ;  /* 0xbcd0000009027810 */ /* 0x000fc80007ffe1ff */
[----:B------:R-:W-:Y:S02]  /*0e80*/  FSETP.NEU.AND P0, PT, |R3|, R2, PT ;  /* 0x000000020300720b */ /* 0x000fe40003f0d200 */
[----:B------:R-:W-:Y:S02]  /*0e90*/  LOP3.LUT R5, R13, R5, RZ, 0x3c, !PT ;  /* 0x000000050d057212 */ /* 0x000fe400078e3cff */
[----:B------:R-:W-:Y:S02]  /*0ea0*/  FSEL R10, R12, R10, !P0 ;  /* 0x0000000a0c0a7208 */ /* 0x000fe40004000000 */
[----:B------:R-:W-:Y:S01]  /*0eb0*/  FSEL R11, R5, R11, !P0 ;  /* 0x0000000b050b7208 */ /* 0x000fe20004000000 */
[----:B------:R-:W-:Y:S06]  /*0ec0*/  BRA `(.L_x_9) ;  /* 0x0000000000547947 */ /* 0x000fec0003800000 */
.L_x_8:
[----:B------:R-:W-:-:S14]  /*0ed0*/  DSETP.NAN.AND P0, PT, R14, R14, PT ;  /* 0x0000000e0e00722a */ /* 0x000fdc0003f08000 */
[----:B------:R-:W-:Y:S05]  /*0ee0*/  @P0 BRA `(.L_x_10) ;  /* 0x0000000000440947 */ /* 0x000fea0003800000 */
[----:B------:R-:W-:-:S14]  /*0ef0*/  DSETP.NAN.AND P0, PT, R4, R4, PT ;  /* 0x000000040400722a */ /* 0x000fdc0003f08000 */
[----:B------:R-:W-:Y:S05]  /*0f00*/  @P0 BRA `(.L_x_11) ;  /* 0x0000000000300947 */ /* 0x000fea0003800000 */
[----:B------:R-:W-:Y:S01]  /*0f10*/  ISETP.NE.AND P0, PT, R21, R20, PT ;  /* 0x000000141500720c */ /* 0x000fe20003f05270 */
[----:B------:R-:W-:Y:S02]  /*0f20*/  IMAD.MOV.U32 R10, RZ, RZ, 0x0 ;  /* 0x00000000ff0a7424 */ /* 0x000fe400078e00ff */
[----:B------:R-:W-:-:S10]  /*0f30*/  IMAD.MOV.U32 R11, RZ, RZ, -0x80000 ;  /* 0xfff80000ff0b7424 */ /* 0x000fd400078e00ff */
[----:B------:R-:W-:Y:S05]  /*0f40*/  @!P0 BRA `(.L_x_9) ;  /* 0x0000000000348947 */ /* 0x000fea0003800000 */
[----:B------:R-:W-:Y:S02]  /*0f50*/  ISETP.NE.AND P0, PT, R21, 0x7ff00000, PT ;  /* 0x7ff000001500780c */ /* 0x000fe40003f05270 */
[----:B------:R-:W-:Y:S02]  /*0f60*/  LOP3.LUT R11, R15, 0x80000000, R5, 0x48, !PT ;  /* 0x800000000f0b7812 */ /* 0x000fe400078e4805 */
[----:B------:R-:W-:-:S13]  /*0f70*/  ISETP.EQ.OR P0, PT, R20, RZ, !P0 ;  /* 0x000000ff1400720c */ /* 0x000fda0004702670 */
[----:B------:R-:W-:Y:S01]  /*0f80*/  @P0 LOP3.LUT R2, R11, 0x7ff00000, RZ, 0xfc, !PT ;  /* 0x7ff000000b020812 */ /* 0x000fe200078efcff */
[----:B------:R-:W-:Y:S02]  /*0f90*/  @!P0 IMAD.MOV.U32 R10, RZ, RZ, RZ ;  /* 0x000000ffff0a8224 */ /* 0x000fe400078e00ff */
[----:B------:R-:W-:Y:S02]  /*0fa0*/  @P0 IMAD.MOV.U32 R10, RZ, RZ, RZ ;  /* 0x000000ffff0a0224 */ /* 0x000fe400078e00ff */
[----:B------:R-:W-:Y:S01]  /*0fb0*/  @P0 IMAD.MOV.U32 R11, RZ, RZ, R2 ;  /* 0x000000ffff0b0224 */ /* 0x000fe200078e0002 */
[----:B------:R-:W-:Y:S06]  /*0fc0*/  BRA `(.L_x_9) ;  /* 0x0000000000147947 */ /* 0x000fec0003800000 */
.L_x_11:
[----:B------:R-:W-:Y:S01]  /*0fd0*/  LOP3.LUT R11, R5, 0x80000, RZ, 0xfc, !PT ;  /* 0x00080000050b7812 */ /* 0x000fe200078efcff */
[----:B------:R-:W-:Y:S01]  /*0fe0*/  IMAD.MOV.U32 R10, RZ, RZ, R4 ;  /* 0x000000ffff0a7224 */ /* 0x000fe200078e0004 */
[----:B------:R-:W-:Y:S06]  /*0ff0*/  BRA `(.L_x_9) ;  /* 0x0000000000087947 */ /* 0x000fec0003800000 */
.L_x_10:
[----:B------:R-:W-:Y:S01]  /*1000*/  LOP3.LUT R11, R15, 0x80000, RZ, 0xfc, !PT ;  /* 0x000800000f0b7812 */ /* 0x000fe200078efcff */
[----:B------:R-:W-:-:S07]  /*1010*/  IMAD.MOV.U32 R10, RZ, RZ, R14 ;  /* 0x000000ffff0a7224 */ /* 0x000fce00078e000e */
.L_x_9:
[----:B------:R-:W-:Y:S05]  /*1020*/  BSYNC.RECONVERGENT B1 ;  /* 0x0000000000017941 */ /* 0x000fea0003800200 */
.L_x_7:
[----:B------:R-:W-:Y:S02]  /*1030*/  IMAD.MOV.U32 R9, RZ, RZ, 0x0 ;  /* 0x00000000ff097424 */ /* 0x000fe400078e00ff */
[----:B------:R-:W-:Y:S02]  /*1040*/  IMAD.MOV.U32 R2, RZ, RZ, R10 ;  /* 0x000000ffff027224 */ /* 0x000fe400078e000a */
[----:B------:R-:W-:Y:S01]  /*1050*/  IMAD.MOV.U32 R3, RZ, RZ, R11 ;  /* 0x000000ffff037224 */ /* 0x000fe200078e000b */
[----:B------:R-:W-:Y:S06]  /*1060*/  RET.REL.NODEC R8 `(_Z25compute_distance_tanimotoPdS_iS_ii) ;  /* 0xffffffec08e47950 */ /* 0x000fec0003c3ffff */
.L_x_12:
[----:B------:R-:W-:-:S00]  /*1070*/  BRA `(.L_x_12) ;  /* 0xfffffffc00fc7947 */ /* 0x000fc0000383ffff */
[----:B------:R-:W-:-:S00]  /*1080*/  NOP ;  /* 0x0000000000007918 */ /* 0x000fc00000000000 */
[----:B------:R-:W-:-:S00]  /*1090*/  NOP ;  /* 0x0000000000007918 */ /* 0x000fc00000000000 */
[----:B------:R-:W-:-:S00]  /*10a0*/  NOP ;  /* 0x0000000000007918 */ /* 0x000fc00000000000 */
[----:B------:R-:W-:-:S00]  /*10b0*/  NOP ;  /* 0x0000000000007918 */ /* 0x000fc00000000000 */
[----:B------:R-:W-:-:S00]  /*10c0*/  NOP ;  /* 0x0000000000007918 */ /* 0x000fc00000000000 */
[----:B------:R-:W-:-:S00]  /*10d0*/  NOP ;  /* 0x0000000000007918 */ /* 0x000fc00000000000 */
[----:B------:R-:W-:-:S00]  /*10e0*/  NOP ;  /* 0x0000000000007918 */ /* 0x000fc00000000000 */
[----:B------:R-:W-:-:S00]  /*10f0*/  NOP ;  /* 0x0000000000007918 */ /* 0x000fc00000000000 */
.L_x_95:


//--------------------- .text._Z26compute_distance_manhattanPdS_iS_ii --------------------------
	.section	.text._Z26compute_distance_manhattanPdS_iS_ii,"ax",@progbits
	.align	128
        .global         _Z26compute_distance_manhattanPdS_iS_ii
        .type           _Z26compute_distance_manhattanPdS_iS_ii,@function
        .size           _Z26compute_distance_manhattanPdS_iS_ii,(.L_x_103 - _Z26compute_distance_manhattanPdS_iS_ii)
        .other          _Z26compute_distance_manhattanPdS_iS_ii,@"STO_CUDA_ENTRY STV_DEFAULT"
_Z26compute_distance_manhattanPdS_iS_ii:
.text._Z26compute_distance_manhattanPdS_iS_ii:
        /* <DEDUP_REMOVED lines=8> */
[----:B------:R-:W0:Y:S01]  /*0080*/  LDCU UR9, c[0x0][0x3a4] ;  /* 0x00007480ff0977ac */ /* 0x000e220008000800 */
[----:B------:R-:W-:Y:S01]  /*0090*/  CS2R R8, SRZ ;  /* 0x0000000000087805 */ /* 0x000fe2000001ff00 */
[----:B------:R-:W1:Y:S01]  /*00a0*/  LDCU.64 UR16, c[0x0][0x358] ;  /* 0x00006b00ff1077ac */ /* 0x000e620008000a00 */
[----:B0-----:R-:W-:-:S09]  /*00b0*/  UISETP.GE.AND UP0, UPT, UR9, 0x1, UPT ;  /* 0x000000010900788c */ /* 0x001fd2000bf06270 */
[----:B-1----:R-:W-:Y:S05]  /*00c0*/  BRA.U !UP0, `(.L_x_13) ;  /* 0x0000000908e87547 */ /* 0x002fea000b800000 */
[----:B------:R-:W-:Y:S02]  /*00d0*/  UISETP.GE.U32.AND UP1, UPT, UR9, 0x10, UPT ;  /* 0x000000100900788c */ /* 0x000fe4000bf26070 */
[----:B------:R-:W-:Y:S01]  /*00e0*/  IMAD R3, R0, UR9, RZ ;  /* 0x0000000900037c24 */ /* 0x000fe2000f8e02ff */
[----:B------:R-:W-:Y:S01]  /*00f0*/  ULOP3.LUT UR10, UR9, 0xf, URZ, 0xc0, !UPT ;  /* 0x0000000f090a7892 */ /* 0x000fe2000f8ec0ff */
[----:B------:R-:W-:Y:S01]  /*0100*/  CS2R R8, SRZ ;  /* 0x0000000000087805 */ /* 0x000fe2000001ff00 */
[----:B------:R-:W-:Y:S02]  /*0110*/  UMOV UR4, URZ ;  /* 0x000000ff00047c82 */ /* 0x000fe40008000000 */
[----:B------:R-:W-:Y:S02]  /*0120*/  UISETP.NE.AND UP0, UPT, UR10, URZ, UPT ;  /* 0x000000ff0a00728c */ /* 0x000fe4000bf05270 */
[----:B------:R-:W-:Y:S09]  /*0130*/  BRA.U !UP1, `(.L_x_14) ;  /* 0x0000000509587547 */ /* 0x000ff2000b800000 */
[----:B------:R-:W0:Y:S01]  /*0140*/  LDCU.128 UR12, c[0x0][0x380] ;  /* 0x00007000ff0c77ac */ /* 0x000e220008000c00 */
[----:B------:R-:W-:Y:S02]  /*0150*/  MOV R2, R3 ;  /* 0x0000000300027202 */ /* 0x000fe40000000f00 */
[----:B------:R-:W-:Y:S01]  /*0160*/  CS2R R8, SRZ ;  /* 0x0000000000087805 */ /* 0x000fe2000001ff00 */
[----:B------:R-:W1:Y:S01]  /*0170*/  LDCU UR18, c[0x0][0x390] ;  /* 0x00007200ff1277ac */ /* 0x000e620008000800 */
[----:B------:R-:W-:-:S04]  /*0180*/  ULOP3.LUT UR4, UR9, 0x7ffffff0, URZ, 0xc0, !UPT ;  /* 0x7ffffff009047892 */ /* 0x000fc8000f8ec0ff */
[----:B------:R-:W-:Y:S02]  /*0190*/  UIADD3 UR11, UPT, UPT, -UR4, URZ, URZ ;  /* 0x000000ff040b7290 */ /* 0x000fe4000fffe1ff */
[----:B0-----:R-:W-:Y:S02]  /*01a0*/  UIADD3 UR7, UP1, UPT, UR12, 0x40, URZ ;  /* 0x000000400c077890 */ /* 0x001fe4000ff3e0ff */
[----:B------:R-:W-:Y:S01]  /*01b0*/  UIADD3 UR5, UP2, UPT, UR14, 0x40, URZ ;  /* 0x000000400e057890 */ /* 0x000fe2000ff5e0ff */
[----:B-1----:R-:W-:Y:S01]  /*01c0*/  MOV R28, UR18 ;  /* 0x00000012001c7c02 */ /* 0x002fe20008000f00 */
[----:B------:R-:W-:Y:S02]  /*01d0*/  UIADD3.X UR8, UPT, UPT, URZ, UR13, URZ, UP1, !UPT ;  /* 0x0000000dff087290 */ /* 0x000fe40008ffe4ff */
[----:B------:R-:W-:-:S12]  /*01e0*/  UIADD3.X UR6, UPT, UPT, URZ, UR15, URZ, UP2, !UPT ;  /* 0x0000000fff067290 */ /* 0x000fd800097fe4ff */
.L_x_15:
[----:B------:R-:W-:Y:S01]  /*01f0*/  MOV R6, UR7 ;  /* 0x0000000700067c02 */ /* 0x000fe20008000f00 */
[----:B------:R-:W-:Y:S01]  /*0200*/  IMAD.U32 R7, RZ, RZ, UR8 ;  /* 0x00000008ff077e24 */ /* 0x000fe2000f8e00ff */
[----:B------:R-:W-:Y:S02]  /*0210*/  MOV R24, UR5 ;  /* 0x0000000500187c02 */ /* 0x000fe40008000f00 */
[----:B------:R-:W-:Y:S01]  /*0220*/  MOV R25, UR6 ;  /* 0x0000000600197c02 */ /* 0x000fe20008000f00 */
[----:B------:R-:W-:-:S04]  /*0230*/  IMAD.WIDE R6, R2, 0x8, R6 ;  /* 0x0000000802067825 */ /* 0x000fc800078e0206 */
[----:B------:R-:W-:Y:S01]  /*0240*/  IMAD.WIDE R24, R28, 0x8, R24 ;  /* 0x000000081c187825 */ /* 0x000fe200078e0218 */
[----:B------:R-:W2:Y:S04]  /*0250*/  LDG.E.64 R4, desc[UR16][R6.64+-0x40] ;  /* 0xffffc01006047981 */ /* 0x000ea8000c1e1b00 */
[----:B------:R-:W2:Y:S04]  /*0260*/  LDG.E.64 R18, desc[UR16][R24.64+-0x40] ;  /* 0xffffc01018127981 */ /* 0x000ea8000c1e1b00 */
[----:B------:R-:W3:Y:S04]  /*0270*/  LDG.E.64 R14, desc[UR16][R6.64+-0x38] ;  /* 0xffffc810060e7981 */ /* 0x000ee8000c1e1b00 */
[----:B------:R-:W3:Y:S04]  /*0280*/  LDG.E.64 R16, desc[UR16][R24.64+-0x38] ;  /* 0xffffc81018107981 */ /* 0x000ee8000c1e1b00 */
[----:B------:R-:W4:Y:S04]  /*0290*/  LDG.E.64 R12, desc[UR16][R6.64+-0x30] ;  /* 0xffffd010060c7981 */ /* 0x000f28000c1e1b00 */
[----:B------:R-:W4:Y:S04]  /*02a0*/  LDG.E.64 R10, desc[UR16][R24.64+-0x30] ;  /* 0xffffd010180a7981 */ /* 0x000f28000c1e1b00 */
[----:B------:R-:W5:Y:S04]  /*02b0*/  LDG.E.64 R20, desc[UR16][R6.64+-0x28] ;  /* 0xffffd81006147981 */ /* 0x000f68000c1e1b00 */
[----:B------:R-:W5:Y:S01]  /*02c0*/  LDG.E.64 R26, desc[UR16][R24.64+0x38] ;  /* 0x00003810181a7981 */ /* 0x000f62000c1e1b00 */
[----:B--2---:R-:W-:-:S03]  /*02d0*/  DADD R18, R4, -R18 ;  /* 0x0000000004127229 */ /* 0x004fc60000000812 */
[----:B------:R-:W5:Y:S01]  /*02e0*/  LDG.E.64 R4, desc[UR16][R24.64+-0x28] ;  /* 0xffffd81018047981 */ /* 0x000f62000c1e1b00 */
[----:B---3--:R-:W-:-:S04]  /*02f0*/  DADD R14, R14, -R16 ;  /* 0x000000000e0e7229 */ /* 0x008fc80000000810 */
[----:B------:R-:W-:Y:S01]  /*0300*/  DADD R22, |R18|, R8 ;  /* 0x0000000012167229 */ /* 0x000fe20000000208 */
[----:B------:R-:W2:Y:S04]  /*0310*/  LDG.E.64 R16, desc[UR16][R6.64+-0x20] ;  /* 0xffffe01006107981 */ /* 0x000ea8000c1e1b00 */
[----:B------:R-:W2:Y:S01]  /*0320*/  LDG.E.64 R18, desc[UR16][R24.64+-0x20] ;  /* 0xffffe01018127981 */ /* 0x000ea2000c1e1b00 */
[----:B----4-:R-:W-:Y:S02]  /*0330*/  DADD R10, R12, -R10 ;  /* 0x000000000c0a7229 */ /* 0x010fe4000000080a */
[----:B------:R-:W-:Y:S01]  /*0340*/  DADD R22, R22, |R14| ;  /* 0x0000000016167229 */ /* 0x000fe2000000040e */
[----:B------:R-:W3:Y:S04]  /*0350*/  LDG.E.64 R12, desc[UR16][R24.64+-0x18] ;  /* 0xffffe810180c7981 */ /* 0x000ee8000c1e1b00 */
[----:B------:R-:W3:Y:S03]  /*0360*/  LDG.E.64 R14, desc[UR16][R6.64+-0x18] ;  /* 0xffffe810060e7981 */ /* 0x000ee6000c1e1b00 */
[----:B------:R-:W-:Y:S01]  /*0370*/  DADD R22, R22, |R10| ;  /* 0x0000000016167229 */ /* 0x000fe2000000040a */
[----:B------:R-:W4:Y:S04]  /*0380*/  LDG.E.64 R8, desc[UR16][R24.64+-0x10] ;  /* 0xfffff01018087981 */ /* 0x000f28000c1e1b00 */
[----:B------:R-:W4:Y:S01]  /*0390*/  LDG.E.64 R10, desc[UR16][R6.64+-0x10] ;  /* 0xfffff010060a7981 */ /* 0x000f22000c1e1b00 */
[----:B-----5:R-:W-:-:S03]  /*03a0*/  DADD R4, R20, -R4 ;  /* 0x0000000014047229 */ /* 0x020fc60000000804 */
[----:B------:R-:W5:Y:S05]  /*03b0*/  LDG.E.64 R20, desc[UR16][R6.64+-0x8] ;  /* 0xfffff81006147981 */ /* 0x000f6a000c1e1b00 */
[----:B------:R-:W-:Y:S02]  /*03c0*/  DADD R22, R22, |R4| ;  /* 0x0000000016167229 */ /* 0x000fe40000000404 */
[----:B------:R-:W5:Y:S01]  /*03d0*/  LDG.E.64 R4, desc[UR16][R6.64+0x10] ;  /* 0x0000101006047981 */ /* 0x000f62000c1e1b00 */
[----:B--2---:R-:W-:-:S03]  /*03e0*/  DADD R16, R16, -R18 ;  /* 0x0000000010107229 */ /* 0x004fc60000000812 */
[----:B------:R-:W5:Y:S01]  /*03f0*/  LDG.E.64 R18, desc[UR16][R24.64+-0x8] ;  /* 0xfffff81018127981 */ /* 0x000f62000c1e1b00 */
[----:B---3--:R-:W-:-:S04]  /*0400*/  DADD R12, R14, -R12 ;  /* 0x000000000e0c7229 */ /* 0x008fc8000000080c */
[----:B------:R-:W-:Y:S01]  /*0410*/  DADD R22, R22, |R16| ;  /* 0x0000000016167229 */ /* 0x000fe20000000410 */
[----:B------:R-:W2:Y:S04]  /*0420*/  LDG.E.64 R14, desc[UR16][R6.64] ;  /* 0x00000010060e7981 */ /* 0x000ea8000c1e1b00 */
[----:B------:R-:W2:Y:S01]  /*0430*/  LDG.E.64 R16, desc[UR16][R24.64] ;  /* 0x0000001018107981 */ /* 0x000ea2000c1e1b00 */
[----:B----4-:R-:W-:Y:S02]  /*0440*/  DADD R8, R10, -R8 ;  /* 0x000000000a087229 */ /* 0x010fe40000000808 */
[----:B------:R-:W-:Y:S01]  /*0450*/  DADD R22, R22, |R12| ;  /* 0x0000000016167229 */ /* 0x000fe2000000040c */
[----:B------:R-:W3:Y:S04]  /*0460*/  LDG.E.64 R10, desc[UR16][R6.64+0x8] ;  /* 0x00000810060a7981 */ /* 0x000ee8000c1e1b00 */
[----:B------:R-:W3:Y:S03]  /*0470*/  LDG.E.64 R12, desc[UR16][R24.64+0x8] ;  /* 0x00000810180c7981 */ /* 0x000ee6000c1e1b00 */
[----:B------:R-:W-:Y:S01]  /*0480*/  DADD R22, R22, |R8| ;  /* 0x0000000016167229 */ /* 0x000fe20000000408 */
[----:B------:R-:W4:Y:S01]  /*0490*/  LDG.E.64 R8, desc[UR16][R24.64+0x10] ;  /* 0x0000101018087981 */ /* 0x000f22000c1e1b00 */
[----:B-----5:R-:W-:-:S03]  /*04a0*/  DADD R18, R20, -R18 ;  /* 0x0000000014127229 */ /* 0x020fc60000000812 */
[----:B------:R-:W5:Y:S05]  /*04b0*/  LDG.E.64 R20, desc[UR16][R6.64+0x18] ;  /* 0x0000181006147981 */ /* 0x000f6a000c1e1b00 */
[----:B------:R-:W-:Y:S01]  /*04c0*/  DADD R18, R22, |R18| ;  /* 0x0000000016127229 */ /* 0x000fe20000000412 */
[----:B------:R-:W5:Y:S01]  /*04d0*/  LDG.E.64 R22, desc[UR16][R24.64+0x18] ;  /* 0x0000181018167981 */ /* 0x000f62000c1e1b00 */
[----:B--2---:R-:W-:-:S03]  /*04e0*/  DADD R14, R14, -R16 ;  /* 0x000000000e0e7229 */ /* 0x004fc60000000810 */
[----:B------:R-:W2:Y:S01]  /*04f0*/  LDG.E.64 R16, desc[UR16][R6.64+0x20] ;  /* 0x0000201006107981 */ /* 0x000ea2000c1e1b00 */
[----:B---3--:R-:W-:-:S04]  /*0500*/  DADD R10, R10, -R12 ;  /* 0x000000000a0a7229 */ /* 0x008fc8000000080c */
[----:B------:R-:W-:Y:S01]  /*0510*/  DADD R18, R18, |R14| ;  /* 0x0000000012127229 */ /* 0x000fe2000000040e */
[----:B------:R-:W3:Y:S04]  /*0520*/  LDG.E.64 R12, desc[UR16][R6.64+0x28] ;  /* 0x00002810060c7981 */ /* 0x000ee8000c1e1b00 */
[----:B------:R-:W2:Y:S01]  /*0530*/  LDG.E.64 R14, desc[UR16][R24.64+0x20] ;  /* 0x00002010180e7981 */ /* 0x000ea2000c1e1b00 */
[----:B----4-:R-:W-:Y:S02]  /*0540*/  DADD R4, R4, -R8 ;  /* 0x0000000004047229 */ /* 0x010fe40000000808 */
[----:B------:R-:W-:Y:S01]  /*0550*/  DADD R18, R18, |R10| ;  /* 0x0000000012127229 */ /* 0x000fe2000000040a */
[----:B------:R-:W4:Y:S04]  /*0560*/  LDG.E.64 R8, desc[UR16][R6.64+0x30] ;  /* 0x0000301006087981 */ /* 0x000f28000c1e1b00 */
[----:B------:R-:W3:Y:S03]  /*0570*/  LDG.E.64 R10, desc[UR16][R24.64+0x28] ;  /* 0x00002810180a7981 */ /* 0x000ee6000c1e1b00 */
[----:B------:R-:W-:Y:S01]  /*0580*/  DADD R18, R18, |R4| ;  /* 0x0000000012127229 */ /* 0x000fe20000000404 */
[----:B------:R-:W4:Y:S04]  /*0590*/  LDG.E.64 R4, desc[UR16][R24.64+0x30] ;  /* 0x0000301018047981 */ /* 0x000f28000c1e1b00 */
[----:B------:R-:W4:Y:S01]  /*05a0*/  LDG.E.64 R6, desc[UR16][R6.64+0x38] ;  /* 0x0000381006067981 */ /* 0x000f22000c1e1b00 */
[----:B------:R-:W-:-:S04]  /*05b0*/  UIADD3 UR11, UPT, UPT, UR11, 0x10, URZ ;  /* 0x000000100b0b7890 */ /* 0x000fc8000fffe0ff */
[----:B------:R-:W-:Y:S01]  /*05c0*/  UISETP.NE.AND UP1, UPT, UR11, URZ, UPT ;  /* 0x000000ff0b00728c */ /* 0x000fe2000bf25270 */
[----:B------:R-:W-:Y:S01]  /*05d0*/  VIADD R2, R2, 0x10 ;  /* 0x0000001002027836 */ /* 0x000fe20000000000 */
[----:B------:R-:W-:Y:S01]  /*05e0*/  IADD3 R28, PT, PT, R28, 0x10, RZ ;  /* 0x000000101c1c7810 */ /* 0x000fe20007ffe0ff */
[----:B-----5:R-:W-:-:S08]  /*05f0*/  DADD R20, R20, -R22 ;  /* 0x0000000014147229 */ /* 0x020fd00000000816 */
[----:B------:R-:W-:Y:S02]  /*0600*/  DADD R18, R18, |R20| ;  /* 0x0000000012127229 */ /* 0x000fe40000000414 */
[----:B--2---:R-:W-:-:S08]  /*0610*/  DADD R14, R16, -R14 ;  /* 0x00000000100e7229 */ /* 0x004fd0000000080e */
[----:B------:R-:W-:Y:S02]  /*0620*/  DADD R14, R18, |R14| ;  /* 0x00000000120e7229 */ /* 0x000fe4000000040e */
[----:B---3--:R-:W-:Y:S02]  /*0630*/  DADD R10, R12, -R10 ;  /* 0x000000000c0a7229 */ /* 0x008fe4000000080a */
[----:B----4-:R-:W-:-:S06]  /*0640*/  DADD R4, R8, -R4 ;  /* 0x0000000008047229 */ /* 0x010fcc0000000804 */
[----:B------:R-:W-:Y:S02]  /*0650*/  DADD R10, R14, |R10| ;  /* 0x000000000e0a7229 */ /* 0x000fe4000000040a */
[----:B------:R-:W-:-:S06]  /*0660*/  DADD R26, R6, -R26 ;  /* 0x00000000061a7229 */ /* 0x000fcc000000081a */
[----:B------:R-:W-:-:S08]  /*0670*/  DADD R4, R10, |R4| ;  /* 0x000000000a047229 */ /* 0x000fd00000000404 */
[----:B------:R-:W-:Y:S01]  /*0680*/  DADD R8, R4, |R26| ;  /* 0x0000000004087229 */ /* 0x000fe2000000041a */
[----:B------:R-:W-:Y:S10]  /*0690*/  BRA.U UP1, `(.L_x_15) ;  /* 0xfffffff901d47547 */ /* 0x000ff4000b83ffff */
.L_x_14:
[----:B------:R-:W-:Y:S05]  /*06a0*/  BRA.U !UP0, `(.L_x_13) ;  /* 0x0000000508707547 */ /* 0x000fea000b800000 */
[----:B------:R-:W-:Y:S02]  /*06b0*/  UISETP.GE.U32.AND UP0, UPT, UR10, 0x8, UPT ;  /* 0x000000080a00788c */ /* 0x000fe4000bf06070 */
[----:B------:R-:W-:-:S04]  /*06c0*/  ULOP3.LUT UR6, UR9, 0x7, URZ, 0xc0, !UPT ;  /* 0x0000000709067892 */ /* 0x000fc8000f8ec0ff */
[----:B------:R-:W-:-:S03]  /*06d0*/  UISETP.NE.AND UP1, UPT, UR6, URZ, UPT ;  /* 0x000000ff0600728c */ /* 0x000fc6000bf25270 */
[----:B------:R-:W-:Y:S08]  /*06e0*/  BRA.U !UP0, `(.L_x_16) ;  /* 0x0000000108a07547 */ /* 0x000ff0000b800000 */
[----:B------:R-:W0:Y:S01]  /*06f0*/  LDC R13, c[0x0][0x390] ;  /* 0x0000e400ff0d7b82 */ /* 0x000e220000000800 */
[----:B------:R-:W-:-:S07]  /*0700*/  IADD3 R11, PT, PT, R3, UR4, RZ ;  /* 0x00000004030b7c10 */ /* 0x000fce000fffe0ff */
[----:B------:R-:W1:Y:S08]  /*0710*/  LDC.64 R4, c[0x0][0x380] ;  /* 0x0000e000ff047b82 */ /* 0x000e700000000a00 */
[----:B------:R-:W2:Y:S01]  /*0720*/  LDC.64 R6, c[0x0][0x388] ;  /* 0x0000e200ff067b82 */ /* 0x000ea20000000a00 */
[----:B0-----:R-:W-:Y:S02]  /*0730*/  VIADD R13, R13, UR4 ;  /* 0x000000040d0d7c36 */ /* 0x001fe40008000000 */
[----:B-1----:R-:W-:-:S05]  /*0740*/  IMAD.WIDE R4, R11, 0x8, R4 ;  /* 0x000000080b047825 */ /* 0x002fca00078e0204 */
[----:B------:R-:W3:Y:S01]  /*0750*/  LDG.E.64 R10, desc[UR16][R4.64] ;  /* 0x00000010040a7981 */ /* 0x000ee2000c1e1b00 */
[----:B--2---:R-:W-:-:S03]  /*0760*/  IMAD.WIDE R6, R13, 0x8, R6 ;  /* 0x000000080d067825 */ /* 0x004fc600078e0206 */
[----:B------:R-:W2:Y:S04]  /*0770*/  LDG.E.64 R18, desc[UR16][R4.64+0x8] ;  /* 0x0000081004127981 */ /* 0x000ea8000c1e1b00 */
[----:B------:R-:W3:Y:S04]  /*0780*/  LDG.E.64 R12, desc[UR16][R6.64] ;  /* 0x00000010060c7981 */ /* 0x000ee8000c1e1b00 */
[----:B------:R-:W2:Y:S04]  /*0790*/  LDG.E.64 R26, desc[UR16][R6.64+0x8] ;  /* 0x00000810061a7981 */ /* 0x000ea8000c1e1b00 */
[----:B------:R-:W4:Y:S04]  /*07a0*/  LDG.E.64 R24, desc[UR16][R4.64+0x10] ;  /* 0x0000101004187981 */ /* 0x000f28000c1e1b00 */
[----:B------:R-:W4:Y:S04]  /*07b0*/  LDG.E.64 R22, desc[UR16][R6.64+0x10] ;  /* 0x0000101006167981 */ /* 0x000f28000c1e1b00 */
[----:B------:R-:W5:Y:S04]  /*07c0*/  LDG.E.64 R16, desc[UR16][R4.64+0x18] ;  /* 0x0000181004107981 */ /* 0x000f68000c1e1b00 */
[----:B------:R-:W5:Y:S04]  /*07d0*/  LDG.E.64 R14, desc[UR16][R6.64+0x18] ;  /* 0x00001810060e7981 */ /* 0x000f68000c1e1b00 */
[----:B------:R-:W5:Y:S01]  /*07e0*/  LDG.E.64 R28, desc[UR16][R4.64+0x38] ;  /* 0x00003810041c7981 */ /* 0x000f62000c1e1b00 */
[----:B---3--:R-:W-:-:S03]  /*07f0*/  DADD R20, R10, -R12 ;  /* 0x000000000a147229 */ /* 0x008fc6000000080c */
[----:B------:R-:W3:Y:S04]  /*0800*/  LDG.E.64 R12, desc[UR16][R4.64+0x20] ;  /* 0x00002010040c7981 */ /* 0x000ee8000c1e1b00 */
[----:B------:R-:W3:Y:S01]  /*0810*/  LDG.E.64 R10, desc[UR16][R6.64+0x20] ;  /* 0x00002010060a7981 */ /* 0x000ee2000c1e1b00 */
[----:B--2---:R-:W-:Y:S02]  /*0820*/  DADD R26, R18, -R26 ;  /* 0x00000000121a7229 */ /* 0x004fe4000000081a */
[----:B------:R-:W-:Y:S01]  /*0830*/  DADD R20, R8, |R20| ;  /* 0x0000000008147229 */ /* 0x000fe20000000414 */
[----:B------:R-:W2:Y:S04]  /*0840*/  LDG.E.64 R18, desc[UR16][R4.64+0x28] ;  /* 0x0000281004127981 */ /* 0x000ea8000c1e1b00 */
[----:B------:R-:W2:Y:S01]  /*0850*/  LDG.E.64 R8, desc[UR16][R6.64+0x28] ;  /* 0x0000281006087981 */ /* 0x000ea2000c1e1b00 */
[----:B----4-:R-:W-:-:S02]  /*0860*/  DADD R22, R24, -R22 ;  /* 0x0000000018167229 */ /* 0x010fc40000000816 */
[----:B------:R-:W-:Y:S01]  /*0870*/  DADD R20, R20, |R26| ;  /* 0x0000000014147229 */ /* 0x000fe2000000041a */
[----:B------:R-:W4:Y:S04]  /*0880*/  LDG.E.64 R24, desc[UR16][R6.64+0x30] ;  /* 0x0000301006187981 */ /* 0x000f28000c1e1b00 */
[----:B------:R-:W4:Y:S04]  /*0890*/  LDG.E.64 R26, desc[UR16][R4.64+0x30] ;  /* 0x00003010041a7981 */ /* 0x000f28000c1e1b00 */
[----:B------:R-:W4:Y:S01]  /*08a0*/  LDG.E.64 R6, desc[UR16][R6.64+0x38] ;  /* 0x0000381006067981 */ /* 0x000f22000c1e1b00 */
[----:B------:R-:W-:-:S02]  /*08b0*/  DADD R20, R20, |R22| ;  /* 0x0000000014147229 */ /* 0x000fc40000000416 */
[----:B-----5:R-:W-:-:S08]  /*08c0*/  DADD R14, R16, -R14 ;  /* 0x00000000100e7229 */ /* 0x020fd0000000080e */
[----:B------:R-:W-:Y:S01]  /*08d0*/  DADD R14, R20, |R14| ;  /* 0x00000000140e7229 */ /* 0x000fe2000000040e */
[----:B------:R-:W-:Y:S01]  /*08e0*/  UIADD3 UR4, UPT, UPT, UR4, 0x8, URZ ;  /* 0x0000000804047890 */ /* 0x000fe2000fffe0ff */
[----:B---3--:R-:W-:-:S08]  /*08f0*/  DADD R10, R12, -R10 ;  /* 0x000000000c0a7229 */ /* 0x008fd0000000080a */
[----:B------:R-:W-:Y:S02]  /*0900*/  DADD R10, R14, |R10| ;  /* 0x000000000e0a7229 */ /* 0x000fe4000000040a */
[----:B--2---:R-:W-:Y:S02]  /*0910*/  DADD R8, R18, -R8 ;  /* 0x0000000012087229 */ /* 0x004fe40000000808 */
[----:B----4-:R-:W-:-:S06]  /*0920*/  DADD R24, R26, -R24 ;  /* 0x000000001a187229 */ /* 0x010fcc0000000818 */
[----:B------:R-:W-:Y:S02]  /*0930*/  DADD R8, R10, |R8| ;  /* 0x000000000a087229 */ /* 0x000fe40000000408 */
[----:B------:R-:W-:-:S06]  /*0940*/  DADD R28, R28, -R6 ;  /* 0x000000001c1c7229 */ /* 0x000fcc0000000806 */
[----:B------:R-:W-:-:S08]  /*0950*/  DADD R8, R8, |R24| ;  /* 0x0000000008087229 */ /* 0x000fd00000000418 */
[----:B------:R-:W-:-:S11]  /*0960*/  DADD R8, R8, |R28| ;  /* 0x0000000008087229 */ /* 0x000fd6000000041c */
.L_x_16:
        /* <DEDUP_REMOVED lines=9> */
[----:B0-----:R-:W-:Y:S01]  /*0a00*/  IADD3 R23, PT, PT, R2, UR4, RZ ;  /* 0x0000000402177c10 */ /* 0x001fe2000fffe0ff */
        /* <DEDUP_REMOVED lines=9> */
[----:B------:R-:W5:Y:S01]  /*0aa0*/  LDG.E.64 R16, desc[UR16][R22.64+0x18] ;  /* 0x0000181016107981 */ /* 0x000f62000c1e1b00 */
[----:B------:R-:W-:Y:S01]  /*0ab0*/  UIADD3 UR4, UPT, UPT, UR4, 0x4, URZ ;  /* 0x0000000404047890 */ /* 0x000fe2000fffe0ff */
[----:B---3--:R-:W-:-:S02]  /*0ac0*/  DADD R20, R20, -R24 ;  /* 0x0000000014147229 */ /* 0x008fc40000000818 */
[----:B--2---:R-:W-:-:S06]  /*0ad0*/  DADD R10, R10, -R12 ;  /* 0x000000000a0a7229 */ /* 0x004fcc000000080c */
[----:B------:R-:W-:Y:S02]  /*0ae0*/  DADD R20, R8, |R20| ;  /* 0x0000000008147229 */ /* 0x000fe40000000414 */
[----:B----4-:R-:W-:-:S06]  /*0af0*/  DADD R4, R6, -R4 ;  /* 0x0000000006047229 */ /* 0x010fcc0000000804 */
[----:B------:R-:W-:Y:S02]  /*0b00*/  DADD R10, R20, |R10| ;  /* 0x00000000140a7229 */ /* 0x000fe4000000040a */
[----:B-----5:R-:W-:-:S06]  /*0b10*/  DADD R14, R14, -R16 ;  /* 0x000000000e0e7229 */ /* 0x020fcc0000000810 */
[----:B------:R-:W-:-:S08]  /*0b20*/  DADD R4, R10, |R4| ;  /* 0x000000000a047229 */ /* 0x000fd00000000404 */
[----:B------:R-:W-:-:S11]  /*0b30*/  DADD R8, R4, |R14| ;  /* 0x0000000004087229 */ /* 0x000fd6000000040e */
.L_x_17:
[----:B------:R-:W-:Y:S05]  /*0b40*/  BRA.U !UP1, `(.L_x_13) ;  /* 0x0000000109487547 */ /* 0x000fea000b800000 */
[----:B------:R-:W0:Y:S01]  /*0b50*/  LDCU UR6, c[0x0][0x390] ;  /* 0x00007200ff0677ac */ /* 0x000e220008000800 */
[----:B------:R-:W1:Y:S01]  /*0b60*/  LDC.64 R12, c[0x0][0x380] ;  /* 0x0000e000ff0c7b82 */ /* 0x000e620000000a00 */
[----:B------:R-:W-:Y:S01]  /*0b70*/  VIADD R17, R3, UR4 ;  /* 0x0000000403117c36 */ /* 0x000fe20008000000 */
[----:B------:R-:W-:-:S06]  /*0b80*/  UIADD3 UR5, UPT, UPT, -UR5, URZ, URZ ;  /* 0x000000ff05057290 */ /* 0x000fcc000fffe1ff */
[----:B------:R-:W2:Y:S01]  /*0b90*/  LDC.64 R10, c[0x0][0x388] ;  /* 0x0000e200ff0a7b82 */ /* 0x000ea20000000a00 */
[----:B0-----:R-:W-:-:S06]  /*0ba0*/  UIADD3 UR6, UPT, UPT, UR4, UR6, URZ ;  /* 0x0000000604067290 */ /* 0x001fcc000fffe0ff */
[----:B------:R-:W-:-:S07]  /*0bb0*/  MOV R15, UR6 ;  /* 0x00000006000f7c02 */ /* 0x000fce0008000f00 */
.L_x_18:
[----:B--2---:R-:W-:-:S04]  /*0bc0*/  IMAD.WIDE R2, R15, 0x8, R10 ;  /* 0x000000080f027825 */ /* 0x004fc800078e020a */
[----:B-1----:R-:W-:Y:S02]  /*0bd0*/  IMAD.WIDE R4, R17, 0x8, R12 ;  /* 0x0000000811047825 */ /* 0x002fe400078e020c */
[----:B------:R-:W2:Y:S04]  /*0be0*/  LDG.E.64 R2, desc[UR16][R2.64] ;  /* 0x0000001002027981 */ /* 0x000ea8000c1e1b00 */
[----:B------:R-:W2:Y:S01]  /*0bf0*/  LDG.E.64 R4, desc[UR16][R4.64] ;  /* 0x0000001004047981 */ /* 0x000ea2000c1e1b00 */
[----:B------:R-:W-:Y:S01]  /*0c00*/  UIADD3 UR5, UPT, UPT, UR5, 0x1, URZ ;  /* 0x0000000105057890 */ /* 0x000fe2000fffe0ff */
[----:B------:R-:W-:Y:S02]  /*0c10*/  IADD3 R15, PT, PT, R15, 0x1, RZ ;  /* 0x000000010f0f7810 */ /* 0x000fe40007ffe0ff */
[----:B------:R-:W-:Y:S01]  /*0c20*/  IADD3 R17, PT, PT, R17, 0x1, RZ ;  /* 0x0000000111117810 */ /* 0x000fe20007ffe0ff */
[----:B------:R-:W-:Y:S01]  /*0c30*/  UISETP.NE.AND UP0, UPT, UR5, URZ, UPT ;  /* 0x000000ff0500728c */ /* 0x000fe2000bf05270 */
[----:B--2---:R-:W-:-:S08]  /*0c40*/  DADD R6, R4, -R2 ;  /* 0x0000000004067229 */ /* 0x004fd00000000802 */
[----:B------:R-:W-:Y:S01]  /*0c50*/  DADD R8, |R6|, R8 ;  /* 0x0000000006087229 */ /* 0x000fe20000000208 */
[----:B------:R-:W-:Y:S10]  /*0c60*/  BRA.U UP0, `(.L_x_18) ;  /* 0xfffffffd00d47547 */ /* 0x000ff4000b83ffff */
.L_x_13:
[----:B------:R-:W0:Y:S02]  /*0c70*/  LDC.64 R2, c[0x0][0x398] ;  /* 0x0000e600ff027b82 */ /* 0x000e240000000a00 */
[----:B0-----:R-:W-:-:S05]  /*0c80*/  IMAD.WIDE R2, R0, 0x8, R2 ;  /* 0x0000000800027825 */ /* 0x001fca00078e0202 */
[----:B------:R-:W-:Y:S01]  /*0c90*/  STG.E.64 desc[UR16][R2.64], R8 ;  /* 0x0000000802007986 */ /* 0x000fe2000c101b10 */
[----:B------:R-:W-:Y:S05]  /*0ca0*/  EXIT ;  /* 0x000000000000794d */ /* 0x000fea0003800000 */
.L_x_19:
        /* <DEDUP_REMOVED lines=13> */
.L_x_103:


//--------------------- .text._Z28compute_distance_sum_squaresPdS_iS_ii --------------------------
	.section	.text._Z28compute_distance_sum_squaresPdS_iS_ii,"ax",@progbits
	.align	128
        .global         _Z28compute_distance_sum_squaresPdS_iS_ii
        .type           _Z28compute_distance_sum_squaresPdS_iS_ii,@function
        .size           _Z28compute_distance_sum_squaresPdS_iS_ii,(.L_x_104 - _Z28compute_distance_sum_squaresPdS_iS_ii)
        .other          _Z28compute_distance_sum_squaresPdS_iS_ii,@"STO_CUDA_ENTRY STV_DEFAULT"
_Z28compute_distance_sum_squaresPdS_iS_ii:
.text._Z28compute_distance_sum_squaresPdS_iS_ii:
        /* <DEDUP_REMOVED lines=18> */
[----:B------:R-:W-:-:S07]  /*0120*/  ISETP.NE.AND P0, PT, R4, RZ, PT ;  /* 0x000000ff0400720c */ /* 0x000fce0003f05270 */
[----:B------:R-:W-:Y:S06]  /*0130*/  @!P1 BRA `(.L_x_21) ;  /* 0x0000000000d89947 */ /* 0x000fec0003800000 */
[----:B------:R-:W0:Y:S01]  /*0140*/  LDCU.128 UR8, c[0x0][0x380] ;  /* 0x00007000ff0877ac */ /* 0x000e220008000c00 */
[----:B------:R-:W-:Y:S01]  /*0150*/  LOP3.LUT R26, R3, 0x7ffffff8, RZ, 0xc0, !PT ;  /* 0x7ffffff8031a7812 */ /* 0x000fe200078ec0ff */
[----:B------:R-:W-:Y:S01]  /*0160*/  IMAD.MOV.U32 R2, RZ, RZ, R5 ;  /* 0x000000ffff027224 */ /* 0x000fe200078e0005 */
[----:B------:R-:W-:Y:S01]  /*0170*/  CS2R R6, SRZ ;  /* 0x0000000000067805 */ /* 0x000fe2000001ff00 */
[----:B------:R-:W1:Y:S01]  /*0180*/  LDCU UR14, c[0x0][0x390] ;  /* 0x00007200ff0e77ac */ /* 0x000e620008000800 */
[----:B------:R-:W-:Y:S01]  /*0190*/  IADD3 R28, PT, PT, -R26, RZ, RZ ;  /* 0x000000ff1a1c7210 */ /* 0x000fe20007ffe1ff */
[----:B0-----:R-:W-:Y:S02]  /*01a0*/  UIADD3 UR6, UP0, UPT, UR8, 0x20, URZ ;  /* 0x0000002008067890 */ /* 0x001fe4000ff1e0ff */
[----:B------:R-:W-:Y:S01]  /*01b0*/  UIADD3 UR4, UP1, UPT, UR10, 0x20, URZ ;  /* 0x000000200a047890 */ /* 0x000fe2000ff3e0ff */
[----:B-1----:R-:W-:Y:S01]  /*01c0*/  IMAD.U32 R27, RZ, RZ, UR14 ;  /* 0x0000000eff1b7e24 */ /* 0x002fe2000f8e00ff */
[----:B------:R-:W-:-:S02]  /*01d0*/  UIADD3.X UR7, UPT, UPT, URZ, UR9, URZ, UP0, !UPT ;  /* 0x00000009ff077290 */ /* 0x000fc400087fe4ff */
[----:B------:R-:W-:-:S12]  /*01e0*/  UIADD3.X UR5, UPT, UPT, URZ, UR11, URZ, UP1, !UPT ;  /* 0x0000000bff057290 */ /* 0x000fd80008ffe4ff */
.L_x_22:
[----:B------:R-:W-:Y:S01]  /*01f0*/  MOV R9, UR7 ;  /* 0x0000000700097c02 */ /* 0x000fe20008000f00 */
[----:B------:R-:W-:Y:S02]  /*0200*/  IMAD.U32 R8, RZ, RZ, UR6 ;  /* 0x00000006ff087e24 */ /* 0x000fe4000f8e00ff */
[----:B------:R-:W-:Y:S02]  /*0210*/  IMAD.U32 R22, RZ, RZ, UR4 ;  /* 0x00000004ff167e24 */ /* 0x000fe4000f8e00ff */
[----:B------:R-:W-:Y:S02]  /*0220*/  IMAD.U32 R23, RZ, RZ, UR5 ;  /* 0x00000005ff177e24 */ /* 0x000fe4000f8e00ff */
        /* <DEDUP_REMOVED lines=8> */
[----:B------:R-:W5:Y:S01]  /*02b0*/  LDG.E.64 R24, desc[UR12][R22.64+0x18] ;  /* 0x0000180c16187981 */ /* 0x000f62000c1e1b00 */
[----:B--2---:R-:W-:-:S03]  /*02c0*/  DADD R20, R10, -R20 ;  /* 0x000000000a147229 */ /* 0x004fc60000000814 */
[----:B------:R-:W2:Y:S05]  /*02d0*/  LDG.E.64 R10, desc[UR12][R8.64+-0x8] ;  /* 0xfffff80c080a7981 */ /* 0x000eaa000c1e1b00 */
[----:B------:R-:W-:Y:S01]  /*02e0*/  DFMA R20, R20, R20, R6 ;  /* 0x000000141414722b */ /* 0x000fe20000000006 */
[----:B------:R-:W2:Y:S01]  /*02f0*/  LDG.E.64 R6, desc[UR12][R22.64+-0x8] ;  /* 0xfffff80c16067981 */ /* 0x000ea2000c1e1b00 */
[----:B---3--:R-:W-:-:S03]  /*0300*/  DADD R16, R18, -R16 ;  /* 0x0000000012107229 */ /* 0x008fc60000000810 */
[----:B------:R-:W3:Y:S01]  /*0310*/  LDG.E.64 R18, desc[UR12][R8.64] ;  /* 0x0000000c08127981 */ /* 0x000ee2000c1e1b00 */
[----:B----4-:R-:W-:-:S03]  /*0320*/  DADD R12, R14, -R12 ;  /* 0x000000000e0c7229 */ /* 0x010fc6000000080c */
[----:B------:R-:W4:Y:S01]  /*0330*/  LDG.E.64 R14, desc[UR12][R8.64+0x8] ;  /* 0x0000080c080e7981 */ /* 0x000f22000c1e1b00 */
[----:B------:R-:W-:-:S03]  /*0340*/  DFMA R16, R16, R16, R20 ;  /* 0x000000101010722b */ /* 0x000fc60000000014 */
[----:B------:R-:W3:Y:S05]  /*0350*/  LDG.E.64 R20, desc[UR12][R22.64] ;  /* 0x0000000c16147981 */ /* 0x000eea000c1e1b00 */
[----:B------:R-:W-:Y:S01]  /*0360*/  DFMA R16, R12, R12, R16 ;  /* 0x0000000c0c10722b */ /* 0x000fe20000000010 */
[----:B------:R-:W4:Y:S01]  /*0370*/  LDG.E.64 R12, desc[UR12][R22.64+0x8] ;  /* 0x0000080c160c7981 */ /* 0x000f22000c1e1b00 */
[----:B--2---:R-:W-:-:S03]  /*0380*/  DADD R6, R10, -R6 ;  /* 0x000000000a067229 */ /* 0x004fc60000000806 */
[----:B------:R-:W2:Y:S05]  /*0390*/  LDG.E.64 R10, desc[UR12][R8.64+0x10] ;  /* 0x0000100c080a7981 */ /* 0x000eaa000c1e1b00 */
[----:B------:R-:W-:Y:S02]  /*03a0*/  DFMA R16, R6, R6, R16 ;  /* 0x000000060610722b */ /* 0x000fe40000000010 */
[----:B------:R-:W2:Y:S04]  /*03b0*/  LDG.E.64 R6, desc[UR12][R22.64+0x10] ;  /* 0x0000100c16067981 */ /* 0x000ea8000c1e1b00 */
[----:B------:R-:W5:Y:S01]  /*03c0*/  LDG.E.64 R8, desc[UR12][R8.64+0x18] ;  /* 0x0000180c08087981 */ /* 0x000f62000c1e1b00 */
[----:B---3--:R-:W-:-:S02]  /*03d0*/  DADD R18, R18, -R20 ;  /* 0x0000000012127229 */ /* 0x008fc40000000814 */
[----:B----4-:R-:W-:-:S06]  /*03e0*/  DADD R12, R14, -R12 ;  /* 0x000000000e0c7229 */ /* 0x010fcc000000080c */
[----:B------:R-:W-:Y:S01]  /*03f0*/  DFMA R16, R18, R18, R16 ;  /* 0x000000121210722b */ /* 0x000fe20000000010 */
[----:B------:R-:W-:-:S04]  /*0400*/  IADD3 R28, PT, PT, R28, 0x8, RZ ;  /* 0x000000081c1c7810 */ /* 0x000fc80007ffe0ff */
[----:B------:R-:W-:-:S03]  /*0410*/  ISETP.NE.AND P1, PT, R28, RZ, PT ;  /* 0x000000ff1c00720c */ /* 0x000fc60003f25270 */
[----:B------:R-:W-:Y:S01]  /*0420*/  DFMA R16, R12, R12, R16 ;  /* 0x0000000c0c10722b */ /* 0x000fe20000000010 */
[----:B------:R-:W-:Y:S01]  /*0430*/  VIADD R2, R2, 0x8 ;  /* 0x0000000802027836 */ /* 0x000fe20000000000 */
[----:B------:R-:W-:Y:S01]  /*0440*/  IADD3 R27, PT, PT, R27, 0x8, RZ ;  /* 0x000000081b1b7810 */ /* 0x000fe20007ffe0ff */
[----:B--2---:R-:W-:Y:S02]  /*0450*/  DADD R6, R10, -R6 ;  /* 0x000000000a067229 */ /* 0x004fe40000000806 */
[----:B-----5:R-:W-:-:S06]  /*0460*/  DADD R24, R8, -R24 ;  /* 0x0000000008187229 */ /* 0x020fcc0000000818 */
[----:B------:R-:W-:-:S08]  /*0470*/  DFMA R6, R6, R6, R16 ;  /* 0x000000060606722b */ /* 0x000fd00000000010 */
[----:B------:R-:W-:Y:S01]  /*0480*/  DFMA R6, R24, R24, R6 ;  /* 0x000000181806722b */ /* 0x000fe20000000006 */
[----:B------:R-:W-:Y:S10]  /*0490*/  @P1 BRA `(.L_x_22) ;  /* 0xfffffffc00541947 */ /* 0x000ff4000383ffff */
.L_x_21:
        /* <DEDUP_REMOVED lines=9> */
[----:B0-----:R-:W-:Y:S01]  /*0530*/  IADD3 R11, PT, PT, R26, R11, RZ ;  /* 0x0000000b1a0b7210 */ /* 0x001fe20007ffe0ff */
        /* <DEDUP_REMOVED lines=10> */
[----:B------:R-:W-:Y:S01]  /*05e0*/  VIADD R26, R26, 0x4 ;  /* 0x000000041a1a7836 */ /* 0x000fe20000000000 */
[----:B---3--:R-:W-:-:S02]  /*05f0*/  DADD R8, R8, -R10 ;  /* 0x0000000008087229 */ /* 0x008fc4000000080a */
[----:B--2---:R-:W-:-:S06]  /*0600*/  DADD R12, R12, -R14 ;  /* 0x000000000c0c7229 */ /* 0x004fcc000000080e */
[----:B------:R-:W-:Y:S02]  /*0610*/  DFMA R6, R8, R8, R6 ;  /* 0x000000080806722b */ /* 0x000fe40000000006 */
[----:B----4-:R-:W-:-:S06]  /*0620*/  DADD R16, R16, -R18 ;  /* 0x0000000010107229 */ /* 0x010fcc0000000812 */
[----:B------:R-:W-:Y:S02]  /*0630*/  DFMA R6, R12, R12, R6 ;  /* 0x0000000c0c06722b */ /* 0x000fe40000000006 */
[----:B-----5:R-:W-:-:S06]  /*0640*/  DADD R22, R22, -R24 ;  /* 0x0000000016167229 */ /* 0x020fcc0000000818 */
[----:B------:R-:W-:-:S08]  /*0650*/  DFMA R6, R16, R16, R6 ;  /* 0x000000101006722b */ /* 0x000fd00000000006 */
[----:B------:R-:W-:-:S11]  /*0660*/  DFMA R6, R22, R22, R6 ;  /* 0x000000161606722b */ /* 0x000fd60000000006 */
.L_x_23:
[----:B------:R-:W-:Y:S05]  /*0670*/  @!P1 BRA `(.L_x_20) ;  /* 0x0000000000789947 */ /* 0x000fea0003800000 */
[----:B------:R-:W-:Y:S01]  /*0680*/  ISETP.NE.AND P0, PT, R2, 0x1, PT ;  /* 0x000000010200780c */ /* 0x000fe20003f05270 */
[----:B------:R-:W0:Y:S01]  /*0690*/  LDC.64 R16, c[0x0][0x380] ;  /* 0x0000e000ff107b82 */ /* 0x000e220000000a00 */
[----:B------:R-:W-:-:S04]  /*06a0*/  LOP3.LUT R3, R3, 0x1, RZ, 0xc0, !PT ;  /* 0x0000000103037812 */ /* 0x000fc800078ec0ff */
[----:B------:R-:W-:-:S03]  /*06b0*/  ISETP.NE.U32.AND P1, PT, R3, 0x1, PT ;  /* 0x000000010300780c */ /* 0x000fc60003f25070 */
[----:B------:R-:W1:Y:S04]  /*06c0*/  LDC.64 R2, c[0x0][0x388] ;  /* 0x0000e200ff027b82 */ /* 0x000e680000000a00 */
[----:B------:R-:W-:-:S04]  /*06d0*/  @P0 IADD3 R9, PT, PT, R5, R26, RZ ;  /* 0x0000001a05090210 */ /* 0x000fc80007ffe0ff */
[----:B------:R-:W2:Y:S08]  /*06e0*/  @P0 LDC R15, c[0x0][0x390] ;  /* 0x0000e400ff0f0b82 */ /* 0x000eb00000000800 */
[----:B------:R-:W3:Y:S01]  /*06f0*/  @!P1 LDC R23, c[0x0][0x390] ;  /* 0x0000e400ff179b82 */ /* 0x000ee20000000800 */
[----:B0-----:R-:W-:-:S07]  /*0700*/  @P0 IMAD.WIDE R16, R9, 0x8, R16 ;  /* 0x0000000809100825 */ /* 0x001fce00078e0210 */
[----:B------:R-:W0:Y:S08]  /*0710*/  LDC.64 R12, c[0x0][0x380] ;  /* 0x0000e000ff0c7b82 */ /* 0x000e300000000a00 */
[----:B------:R-:W4:Y:S01]  /*0720*/  LDC.64 R10, c[0x0][0x388] ;  /* 0x0000e200ff0a7b82 */ /* 0x000f220000000a00 */
[----:B--2---:R-:W-:-:S04]  /*0730*/  @P0 IMAD.IADD R15, R26, 0x1, R15 ;  /* 0x000000011a0f0824 */ /* 0x004fc800078e020f */
[----:B-1----:R-:W-:Y:S02]  /*0740*/  @P0 IMAD.WIDE R18, R15, 0x8, R2 ;  /* 0x000000080f120825 */ /* 0x002fe400078e0202 */
[----:B------:R-:W2:Y:S01]  /*0750*/  @P0 LDG.E.64 R2, desc[UR12][R16.64] ;  /* 0x0000000c10020981 */ /* 0x000ea2000c1e1b00 */
[----:B------:R-:W-:-:S03]  /*0760*/  @P0 IADD3 R26, PT, PT, R26, 0x2, RZ ;  /* 0x000000021a1a0810 */ /* 0x000fc60007ffe0ff */
[----:B------:R-:W2:Y:S01]  /*0770*/  @P0 LDG.E.64 R8, desc[UR12][R18.64] ;  /* 0x0000000c12080981 */ /* 0x000ea2000c1e1b00 */
[----:B---3--:R-:W-:Y:S01]  /*0780*/  @!P1 IADD3 R23, PT, PT, R26, R23, RZ ;  /* 0x000000171a179210 */ /* 0x008fe20007ffe0ff */
[----:B------:R-:W-:Y:S02]  /*0790*/  @!P1 IMAD.IADD R21, R5, 0x1, R26 ;  /* 0x0000000105159824 */ /* 0x000fe400078e021a */
[----:B------:R-:W3:Y:S04]  /*07a0*/  @P0 LDG.E.64 R4, desc[UR12][R16.64+0x8] ;  /* 0x0000080c10040981 */ /* 0x000ee8000c1e1b00 */
[----:B------:R-:W3:Y:S01]  /*07b0*/  @P0 LDG.E.64 R14, desc[UR12][R18.64+0x8] ;  /* 0x0000080c120e0981 */ /* 0x000ee2000c1e1b00 */
[----:B0-----:R-:W-:-:S04]  /*07c0*/  @!P1 IMAD.WIDE R12, R21, 0x8, R12 ;  /* 0x00000008150c9825 */ /* 0x001fc800078e020c */
[----:B----4-:R-:W-:Y:S02]  /*07d0*/  @!P1 IMAD.WIDE R10, R23, 0x8, R10 ;  /* 0x00000008170a9825 */ /* 0x010fe400078e020a */
[----:B------:R-:W4:Y:S04]  /*07e0*/  @!P1 LDG.E.64 R12, desc[UR12][R12.64] ;  /* 0x0000000c0c0c9981 */ /* 0x000f28000c1e1b00 */
[----:B------:R-:W4:Y:S01]  /*07f0*/  @!P1 LDG.E.64 R10, desc[UR12][R10.64] ;  /* 0x0000000c0a0a9981 */ /* 0x000f22000c1e1b00 */
[----:B--2---:R-:W-:Y:S02]  /*0800*/  @P0 DADD R2, R2, -R8 ;  /* 0x0000000002020229 */ /* 0x004fe40000000808 */
[----:B---3--:R-:W-:-:S06]  /*0810*/  @P0 DADD R4, R4, -R14 ;  /* 0x0000000004040229 */ /* 0x008fcc000000080e */
[----:B------:R-:W-:-:S08]  /*0820*/  @P0 DFMA R2, R2, R2, R6 ;  /* 0x000000020202022b */ /* 0x000fd00000000006 */
[----:B------:R-:W-:Y:S02]  /*0830*/  @P0 DFMA R6, R4, R4, R2 ;  /* 0x000000040406022b */ /* 0x000fe40000000002 */
[----:B----4-:R-:W-:-:S08]  /*0840*/  @!P1 DADD R2, R12, -R10 ;  /* 0x000000000c029229 */ /* 0x010fd0000000080a */
[----:B------:R-:W-:-:S11]  /*0850*/  @!P1 DFMA R6, R2, R2, R6 ;  /* 0x000000020206922b */ /* 0x000fd60000000006 */
.L_x_20:
[----:B------:R-:W0:Y:S02]  /*0860*/  LDC.64 R2, c[0x0][0x398] ;  /* 0x0000e600ff027b82 */ /* 0x000e240000000a00 */
[----:B0-----:R-:W-:-:S05]  /*0870*/  IMAD.WIDE R2, R0, 0x8, R2 ;  /* 0x0000000800027825 */ /* 0x001fca00078e0202 */
[----:B------:R-:W-:Y:S01]  /*0880*/  STG.E.64 desc[UR12][R2.64], R6 ;  /* 0x0000000602007986 */ /* 0x000fe2000c101b0c */
[----:B------:R-:W-:Y:S05]  /*0890*/  EXIT ;  /* 0x000000000000794d */ /* 0x000fea0003800000 */
.L_x_24:
        /* <DEDUP_REMOVED lines=14> */
.L_x_104:


//--------------------- .text._Z26compute_distance_euclideanPdS_iS_ii --------------------------
	.section	.text._Z26compute_distance_euclideanPdS_iS_ii,"ax",@progbits
	.align	128
        .global         _Z26compute_distance_euclideanPdS_iS_ii
        .type           _Z26compute_distance_euclideanPdS_iS_ii,@function
        .size           _Z26compute_distance_euclideanPdS_iS_ii,(.L_x_96 - _Z26compute_distance_euclideanPdS_iS_ii)
        .other          _Z26compute_distance_euclideanPdS_iS_ii,@"STO_CUDA_ENTRY STV_DEFAULT"
_Z26compute_distance_euclideanPdS_iS_ii:
.text._Z26compute_distance_euclideanPdS_iS_ii:
        /* <DEDUP_REMOVED lines=31> */
.L_x_27:
        /* <DEDUP_REMOVED lines=36> */
[----:B------:R-:W-:Y:S02]  /*0430*/  VIADD R2, R2, 0x8 ;  /* 0x0000000802027836 */ /* 0x000fe40000000000 */
[----:B------:R-:W-:Y:S01]  /*0440*/  VIADD R27, R27, 0x8 ;  /* 0x000000081b1b7836 */ /* 0x000fe20000000000 */
[----:B--2---:R-:W-:Y:S02]  /*0450*/  DADD R6, R10, -R6 ;  /* 0x000000000a067229 */ /* 0x004fe40000000806 */
[----:B-----5:R-:W-:-:S06]  /*0460*/  DADD R24, R8, -R24 ;  /* 0x0000000008187229 */ /* 0x020fcc0000000818 */
[----:B------:R-:W-:-:S08]  /*0470*/  DFMA R6, R6, R6, R16 ;  /* 0x000000060606722b */ /* 0x000fd00000000010 */
[----:B------:R-:W-:Y:S01]  /*0480*/  DFMA R6, R24, R24, R6 ;  /* 0x000000181806722b */ /* 0x000fe20000000006 */
[----:B------:R-:W-:Y:S10]  /*0490*/  @P1 BRA `(.L_x_27) ;  /* 0xfffffffc00541947 */ /* 0x000ff4000383ffff */
.L_x_26:
[----:B------:R-:W-:Y:S05]  /*04a0*/  @!P0 BRA `(.L_x_25) ;  /* 0x0000000000ec8947 */ /* 0x000fea0003800000 */
[----:B------:R-:W-:Y:S02]  /*04b0*/  ISETP.GE.U32.AND P0, PT, R4, 0x4, PT ;  /* 0x000000040400780c */ /* 0x000fe40003f06070 */
[----:B------:R-:W-:-:S04]  /*04c0*/  LOP3.LUT R2, R3, 0x3, RZ, 0xc0, !PT ;  /* 0x0000000303027812 */ /* 0x000fc800078ec0ff */
[----:B------:R-:W-:-:S07]  /*04d0*/  ISETP.NE.AND P1, PT, R2, RZ, PT ;  /* 0x000000ff0200720c */ /* 0x000fce0003f25270 */
[----:B------:R-:W-:Y:S06]  /*04e0*/  @!P0 BRA `(.L_x_28) ;  /* 0x0000000000608947 */ /* 0x000fec0003800000 */
[----:B------:R-:W0:Y:S01]  /*04f0*/  LDC R11, c[0x0][0x390] ;  /* 0x0000e400ff0b7b82 */ /* 0x000e220000000800 */
[----:B------:R-:W-:-:S07]  /*0500*/  IADD3 R9, PT, PT, R5, R26, RZ ;  /* 0x0000001a05097210 */ /* 0x000fce0007ffe0ff */
[----:B------:R-:W1:Y:S08]  /*0510*/  LDC.64 R28, c[0x0][0x380] ;  /* 0x0000e000ff1c7b82 */ /* 0x000e700000000a00 */
[----:B------:R-:W2:Y:S01]  /*0520*/  LDC.64 R20, c[0x0][0x388] ;  /* 0x0000e200ff147b82 */ /* 0x000ea20000000a00 */
[----:B0-----:R-:W-:Y:S02]  /*0530*/  IMAD.IADD R11, R26, 0x1, R11 ;  /* 0x000000011a0b7824 */ /* 0x001fe400078e020b */
        /* <DEDUP_REMOVED lines=19> */
.L_x_28:
        /* <DEDUP_REMOVED lines=14> */
[----:B------:R-:W2:Y:S02]  /*0750*/  @P0 LDG.E.64 R2, desc[UR12][R16.64] ;  /* 0x0000000c10020981 */ /* 0x000ea4000c1e1b00 */
[----:B------:R-:W-:Y:S02]  /*0760*/  @P0 VIADD R26, R26, 0x2 ;  /* 0x000000021a1a0836 */ /* 0x000fe40000000000 */
[----:B------:R-:W2:Y:S02]  /*0770*/  @P0 LDG.E.64 R8, desc[UR12][R18.64] ;  /* 0x0000000c12080981 */ /* 0x000ea4000c1e1b00 */
[----:B---3--:R-:W-:Y:S01]  /*0780*/  @!P1 IMAD.IADD R23, R26, 0x1, R23 ;  /* 0x000000011a179824 */ /* 0x008fe200078e0217 */
[----:B------:R-:W-:Y:S01]  /*0790*/  @!P1 IADD3 R21, PT, PT, R5, R26, RZ ;  /* 0x0000001a05159210 */ /* 0x000fe20007ffe0ff */
        /* <DEDUP_REMOVED lines=12> */
.L_x_25:
[----:B------:R-:W0:Y:S01]  /*0860*/  MUFU.RSQ64H R5, R7 ;  /* 0x0000000700057308 */ /* 0x000e220000001c00 */
[----:B------:R-:W-:Y:S01]  /*0870*/  VIADD R4, R7, 0xfcb00000 ;  /* 0xfcb0000007047836 */ /* 0x000fe20000000000 */
[----:B------:R-:W-:Y:S01]  /*0880*/  MOV R8, 0x0 ;  /* 0x0000000000087802 */ /* 0x000fe20000000f00 */
[----:B------:R-:W-:Y:S01]  /*0890*/  IMAD.MOV.U32 R9, RZ, RZ, 0x3fd80000 ;  /* 0x3fd80000ff097424 */ /* 0x000fe200078e00ff */
[----:B------:R-:W-:Y:S02]  /*08a0*/  BSSY.RECONVERGENT B0, `(.L_x_29) ;  /* 0x0000011000007945 */ /* 0x000fe40003800200 */
[----:B------:R-:W-:Y:S01]  /*08b0*/  ISETP.GE.U32.AND P0, PT, R4, 0x7ca00000, PT ;  /* 0x7ca000000400780c */ /* 0x000fe20003f06070 */
[----:B0-----:R-:W-:-:S08]  /*08c0*/  DMUL R2, R4, R4 ;  /* 0x0000000404027228 */ /* 0x001fd00000000000 */
[----:B------:R-:W-:-:S08]  /*08d0*/  DFMA R2, -R2, R6, 1 ;  /* 0x3ff000000202742b */ /* 0x000fd00000000106 */
[----:B------:R-:W-:Y:S02]  /*08e0*/  DFMA R8, R2, R8, 0.5 ;  /* 0x3fe000000208742b */ /* 0x000fe40000000008 */
[----:B------:R-:W-:-:S08]  /*08f0*/  DMUL R2, R4, R2 ;  /* 0x0000000204027228 */ /* 0x000fd00000000000 */
[----:B------:R-:W-:-:S08]  /*0900*/  DFMA R10, R8, R2, R4 ;  /* 0x00000002080a722b */ /* 0x000fd00000000004 */
[----:B------:R-:W-:Y:S02]  /*0910*/  DMUL R12, R10, R6 ;  /* 0x000000060a0c7228 */ /* 0x000fe40000000000 */
[----:B------:R-:W-:Y:S01]  /*0920*/  VIADD R9, R11, 0xfff00000 ;  /* 0xfff000000b097836 */ /* 0x000fe20000000000 */
[----:B------:R-:W-:-:S05]  /*0930*/  MOV R8, R10 ;  /* 0x0000000a00087202 */ /* 0x000fca0000000f00 */
[----:B------:R-:W-:-:S08]  /*0940*/  DFMA R14, R12, -R12, R6 ;  /* 0x8000000c0c0e722b */ /* 0x000fd00000000006 */
[----:B------:R-:W-:Y:S01]  /*0950*/  DFMA R2, R14, R8, R12 ;  /* 0x000000080e02722b */ /* 0x000fe2000000000c */
[----:B------:R-:W-:Y:S10]  /*0960*/  @!P0 BRA `(.L_x_30) ;  /* 0x0000000000108947 */ /* 0x000ff40003800000 */
[----:B------:R-:W-:-:S07]  /*0970*/  MOV R2, 0x990 ;  /* 0x0000099000027802 */ /* 0x000fce0000000f00 */
[----:B------:R-:W-:Y:S05]  /*0980*/  CALL.REL.NOINC `($__internal_1_$__cuda_sm20_dsqrt_rn_f64_mediumpath_v1) ;  /* 0x00000000001c7944 */ /* 0x000fea0003c00000 */
[----:B------:R-:W-:Y:S02]  /*0990*/  IMAD.MOV.U32 R2, RZ, RZ, R4 ;  /* 0x000000ffff027224 */ /* 0x000fe400078e0004 */
[----:B------:R-:W-:-:S07]  /*09a0*/  IMAD.MOV.U32 R3, RZ, RZ, R5 ;  /* 0x000000ffff037224 */ /* 0x000fce00078e0005 */
.L_x_30:
[----:B------:R-:W-:Y:S05]  /*09b0*/  BSYNC.RECONVERGENT B0 ;  /* 0x0000000000007941 */ /* 0x000fea0003800200 */
.L_x_29:
[----:B------:R-:W0:Y:S02]  /*09c0*/  LDC.64 R4, c[0x0][0x398] ;  /* 0x0000e600ff047b82 */ /* 0x000e240000000a00 */
[----:B0-----:R-:W-:-:S05]  /*09d0*/  IMAD.WIDE R4, R0, 0x8, R4 ;  /* 0x0000000800047825 */ /* 0x001fca00078e0204 */
[----:B------:R-:W-:Y:S01]  /*09e0*/  STG.E.64 desc[UR12][R4.64], R2 ;  /* 0x0000000204007986 */ /* 0x000fe2000c101b0c */
[----:B------:R-:W-:Y:S05]  /*09f0*/  EXIT ;  /* 0x000000000000794d */ /* 0x000fea0003800000 */
        .weak           $__internal_1_$__cuda_sm20_dsqrt_rn_f64_mediumpath_v1
        .type           $__internal_1_$__cuda_sm20_dsqrt_rn_f64_mediumpath_v1,@function
        .size           $__internal_1_$__cuda_sm20_dsqrt_rn_f64_mediumpath_v1,(.L_x_96 - $__internal_1_$__cuda_sm20_dsqrt_rn_f64_mediumpath_v1)
$__internal_1_$__cuda_sm20_dsqrt_rn_f64_mediumpath_v1:
[----:B------:R-:W-:Y:S01]  /*0a00*/  ISETP.GE.U32.AND P0, PT, R4, -0x3400000, PT ;  /* 0xfcc000000400780c */ /* 0x000fe20003f06070 */
[----:B------:R-:W-:Y:S01]  /*0a10*/  BSSY.RECONVERGENT B1, `(.L_x_31) ;  /* 0x0000026000017945 */ /* 0x000fe20003800200 */
[----:B------:R-:W-:Y:S01]  /*0a20*/  MOV R8, R10 ;  /* 0x0000000a00087202 */ /* 0x000fe20000000f00 */
[----:B------:R-:W-:Y:S02]  /*0a30*/  IMAD.MOV.U32 R4, RZ, RZ, R14 ;  /* 0x000000ffff047224 */ /* 0x000fe400078e000e */
[----:B------:R-:W-:-:S08]  /*0a40*/  IMAD.MOV.U32 R5, RZ, RZ, R15 ;  /* 0x000000ffff057224 */ /* 0x000fd000078e000f */
[----:B------:R-:W-:Y:S05]  /*0a50*/  @!P0 BRA `(.L_x_32) ;  /* 0x0000000000208947 */ /* 0x000fea0003800000 */
[----:B------:R-:W-:-:S10]  /*0a60*/  DFMA.RM R4, R4, R8, R12 ;  /* 0x000000080404722b */ /* 0x000fd4000000400c */
[----:B------:R-:W-:-:S04]  /*0a70*/  IADD3 R8, P0, PT, R4, 0x1, RZ ;  /* 0x0000000104087810 */ /* 0x000fc80007f1e0ff */
[----:B------:R-:W-:-:S06]  /*0a80*/  IADD3.X R9, PT, PT, RZ, R5, RZ, P0, !PT ;  /* 0x00000005ff097210 */ /* 0x000fcc00007fe4ff */
[----:B------:R-:W-:-:S08]  /*0a90*/  DFMA.RP R6, -R4, R8, R6 ;  /* 0x000000080406722b */ /* 0x000fd00000008106 */
[----:B------:R-:W-:-:S06]  /*0aa0*/  DSETP.GT.AND P0, PT, R6, RZ, PT ;  /* 0x000000ff0600722a */ /* 0x000fcc0003f04000 */
[----:B------:R-:W-:Y:S02]  /*0ab0*/  FSEL R4, R8, R4, P0 ;  /* 0x0000000408047208 */ /* 0x000fe40000000000 */
[----:B------:R-:W-:Y:S01]  /*0ac0*/  FSEL R5, R9, R5, P0 ;  /* 0x0000000509057208 */ /* 0x000fe20000000000 */
[----:B------:R-:W-:Y:S06]  /*0ad0*/  BRA `(.L_x_33) ;  /* 0x0000000000647947 */ /* 0x000fec0003800000 */
.L_x_32:
[----:B------:R-:W-:-:S14]  /*0ae0*/  DSETP.NE.AND P0, PT, R6, RZ, PT ;  /* 0x000000ff0600722a */ /* 0x000fdc0003f05000 */
[----:B------:R-:W-:Y:S05]  /*0af0*/  @!P0 BRA `(.L_x_34) ;  /* 0x0000000000588947 */ /* 0x000fea0003800000 */
[----:B------:R-:W-:-:S13]  /*0b00*/  ISETP.GE.AND P0, PT, R7, RZ, PT ;  /* 0x000000ff0700720c */ /* 0x000fda0003f06270 */
[----:B------:R-:W-:Y:S01]  /*0b10*/  @!P0 IMAD.MOV.U32 R4, RZ, RZ, 0x0 ;  /* 0x00000000ff048424 */ /* 0x000fe200078e00ff */
[----:B------:R-:W-:Y:S01]  /*0b20*/  @!P0 MOV R5, 0xfff80000 ;  /* 0xfff8000000058802 */ /* 0x000fe20000000f00 */
[----:B------:R-:W-:Y:S06]  /*0b30*/  @!P0 BRA `(.L_x_33) ;  /* 0x00000000004c8947 */ /* 0x000fec0003800000 */
[----:B------:R-:W-:-:S13]  /*0b40*/  ISETP.GT.AND P0, PT, R7, 0x7fefffff, PT ;  /* 0x7fefffff0700780c */ /* 0x000fda0003f04270 */
[----:B------:R-:W-:Y:S05]  /*0b50*/  @P0 BRA `(.L_x_34) ;  /* 0x0000000000400947 */ /* 0x000fea0003800000 */
[----:B------:R-:W-:Y:S01]  /*0b60*/  DMUL R4, R6, 8.11296384146066816958e+31 ;  /* 0x4690000006047828 */ /* 0x000fe20000000000 */
[----:B------:R-:W-:Y:S01]  /*0b70*/  MOV R10, 0x0 ;  /* 0x00000000000a7802 */ /* 0x000fe20000000f00 */
[----:B------:R-:W-:Y:S02]  /*0b80*/  IMAD.MOV.U32 R6, RZ, RZ, RZ ;  /* 0x000000ffff067224 */ /* 0x000fe400078e00ff */
[----:B------:R-:W-:Y:S02]  /*0b90*/  IMAD.MOV.U32 R11, RZ, RZ, 0x3fd80000 ;  /* 0x3fd80000ff0b7424 */ /* 0x000fe400078e00ff */
[----:B------:R-:W0:Y:S02]  /*0ba0*/  MUFU.RSQ64H R7, R5 ;  /* 0x0000000500077308 */ /* 0x000e240000001c00 */
[----:B0-----:R-:W-:-:S08]  /*0bb0*/  DMUL R8, R6, R6 ;  /* 0x0000000606087228 */ /* 0x001fd00000000000 */
[----:B------:R-:W-:-:S08]  /*0bc0*/  DFMA R8, R4, -R8, 1 ;  /* 0x3ff000000408742b */ /* 0x000fd00000000808 */
[----:B------:R-:W-:Y:S02]  /*0bd0*/  DFMA R10, R8, R10, 0.5 ;  /* 0x3fe00000080a742b */ /* 0x000fe4000000000a */
[----:B------:R-:W-:-:S08]  /*0be0*/  DMUL R8, R6, R8 ;  /* 0x0000000806087228 */ /* 0x000fd00000000000 */
[----:B------:R-:W-:-:S08]  /*0bf0*/  DFMA R8, R10, R8, R6 ;  /* 0x000000080a08722b */ /* 0x000fd00000000006 */
[----:B------:R-:W-:Y:S02]  /*0c00*/  DMUL R6, R4, R8 ;  /* 0x0000000804067228 */ /* 0x000fe40000000000 */
[----:B------:R-:W-:-:S06]  /*0c10*/  IADD3 R9, PT, PT, R9, -0x100000, RZ ;  /* 0xfff0000009097810 */ /* 0x000fcc0007ffe0ff */
[----:B------:R-:W-:-:S08]  /*0c20*/  DFMA R10, R6, -R6, R4 ;  /* 0x80000006060a722b */ /* 0x000fd00000000004 */
[----:B------:R-:W-:-:S10]  /*0c30*/  DFMA R4, R8, R10, R6 ;  /* 0x0000000a0804722b */ /* 0x000fd40000000006 */
[----:B------:R-:W-:Y:S01]  /*0c40*/  VIADD R5, R5, 0xfcb00000 ;  /* 0xfcb0000005057836 */ /* 0x000fe20000000000 */
[----:B------:R-:W-:Y:S06]  /*0c50*/  BRA `(.L_x_33) ;  /* 0x0000000000047947 */ /* 0x000fec0003800000 */
.L_x_34:
[----:B------:R-:W-:-:S11]  /*0c60*/  DADD R4, R6, R6 ;  /* 0x0000000006047229 */ /* 0x000fd60000000006 */
.L_x_33:
[----:B------:R-:W-:Y:S05]  /*0c70*/  BSYNC.RECONVERGENT B1 ;  /* 0x0000000000017941 */ /* 0x000fea0003800200 */
.L_x_31:
[----:B------:R-:W-:-:S04]  /*0c80*/  MOV R3, 0x0 ;  /* 0x0000000000037802 */ /* 0x000fc80000000f00 */
[----:B------:R-:W-:Y:S05]  /*0c90*/  RET.REL.NODEC R2 `(_Z26compute_distance_euclideanPdS_iS_ii) ;  /* 0xfffffff002d87950 */ /* 0x000fea0003c3ffff */
.L_x_35:
        /* <DEDUP_REMOVED lines=14> */
.L_x_96:


//--------------------- .text._Z36compute_distance_tanimoto_normalizedPdS_iS_ii --------------------------
	.section	.text._Z36compute_distance_tanimoto_normalizedPdS_iS_ii,"ax",@progbits
	.align	128
        .global         _Z36compute_distance_tanimoto_normalizedPdS_iS_ii
        .type           _Z36compute_distance_tanimoto_normalizedPdS_iS_ii,@function
        .size           _Z36compute_distance_tanimoto_normalizedPdS_iS_ii,(.L_x_97 - _Z36compute_distance_tanimoto_normalizedPdS_iS_ii)
        .other          _Z36compute_distance_tanimoto_normalizedPdS_iS_ii,@"STO_CUDA_ENTRY STV_DEFAULT"
_Z36compute_distance_tanimoto_normalizedPdS_iS_ii:
.text._Z36compute_distance_tanimoto_normalizedPdS_iS_ii:
        /* <DEDUP_REMOVED lines=29> */
.L_x_38:
        /* <DEDUP_REMOVED lines=49> */
.L_x_37:
        /* <DEDUP_REMOVED lines=33> */
.L_x_40:
        /* <DEDUP_REMOVED lines=34> */
.L_x_39:
[----:B------:R-:W-:-:S11]  /*0910*/  DADD R4, R20, R24 ;  /* 0x0000000014047229 */ /* 0x000fd60000000018 */
.L_x_36:
        /* <DEDUP_REMOVED lines=18> */
[----:B------:R-:W-:Y:S05]  /*0a40*/  CALL.REL.NOINC `($__internal_2_$__cuda_sm20_div_rn_f64_full) ;  /* 0x00000000007c7944 */ /* 0x000fea0003c00000 */
.L_x_42:
[----:B------:R-:W-:Y:S05]  /*0a50*/  BSYNC.RECONVERGENT B0 ;  /* 0x0000000000007941 */ /* 0x000fea0003800200 */
.L_x_41:
[----:B------:R-:W0:Y:S01]  /*0a60*/  LDCU UR6, c[0x0][0x3a4] ;  /* 0x00007480ff0677ac */ /* 0x000e220008000800 */
[----:B------:R-:W-:Y:S01]  /*0a70*/  IMAD.MOV.U32 R4, RZ, RZ, 0x1 ;  /* 0x00000001ff047424 */ /* 0x000fe200078e00ff */
[----:B------:R-:W-:Y:S01]  /*0a80*/  FSETP.GEU.AND P1, PT, |R3|, 6.5827683646048100446e-37, PT ;  /* 0x036000000300780b */ /* 0x000fe20003f2e200 */
[----:B------:R-:W-:Y:S01]  /*0a90*/  BSSY.RECONVERGENT B0, `(.L_x_43) ;  /* 0x0000016000007945 */ /* 0x000fe20003800200 */
[----:B0-----:R-:W0:Y:S08]  /*0aa0*/  I2F.F64 R6, UR6 ;  /* 0x0000000600067d12 */ /* 0x001e300008201c00 */
[----:B0-----:R-:W0:Y:S02]  /*0ab0*/  MUFU.RCP64H R5, R7 ;  /* 0x0000000700057308 */ /* 0x001e240000001800 */
[----:B0-----:R-:W-:-:S08]  /*0ac0*/  DFMA R8, -R6, R4, 1 ;  /* 0x3ff000000608742b */ /* 0x001fd00000000104 */
[----:B------:R-:W-:-:S08]  /*0ad0*/  DFMA R8, R8, R8, R8 ;  /* 0x000000080808722b */ /* 0x000fd00000000008 */
[----:B------:R-:W-:-:S08]  /*0ae0*/  DFMA R8, R4, R8, R4 ;  /* 0x000000080408722b */ /* 0x000fd00000000004 */
[----:B------:R-:W-:-:S08]  /*0af0*/  DFMA R4, -R6, R8, 1 ;  /* 0x3ff000000604742b */ /* 0x000fd00000000108 */
[----:B------:R-:W-:-:S08]  /*0b00*/  DFMA R4, R8, R4, R8 ;  /* 0x000000040804722b */ /* 0x000fd00000000008 */
[----:B------:R-:W-:-:S08]  /*0b10*/  DMUL R8, R4, R2 ;  /* 0x0000000204087228 */ /* 0x000fd00000000000 */
[----:B------:R-:W-:-:S08]  /*0b20*/  DFMA R10, -R6, R8, R2 ;  /* 0x00000008060a722b */ /* 0x000fd00000000102 */
[----:B------:R-:W-:-:S10]  /*0b30*/  DFMA R4, R4, R10, R8 ;  /* 0x0000000a0404722b */ /* 0x000fd40000000008 */
[----:B------:R-:W-:-:S05]  /*0b40*/  FFMA R8, RZ, R7, R5 ;  /* 0x00000007ff087223 */ /* 0x000fca0000000005 */
[----:B------:R-:W-:-:S13]  /*0b50*/  FSETP.GT.AND P0, PT, |R8|, 1.469367938527859385e-39, PT ;  /* 0x001000000800780b */ /* 0x000fda0003f04200 */
[----:B------:R-:W-:Y:S05]  /*0b60*/  @P0 BRA P1, `(.L_x_44) ;  /* 0x0000000000200947 */ /* 0x000fea0000800000 */
[----:B------:R-:W-:Y:S01]  /*0b70*/  IMAD.MOV.U32 R14, RZ, RZ, R2 ;  /* 0x000000ffff0e7224 */ /* 0x000fe200078e0002 */
[----:B------:R-:W-:Y:S01]  /*0b80*/  MOV R10, 0xbd0 ;  /* 0x00000bd0000a7802 */ /* 0x000fe20000000f00 */
[----:B------:R-:W-:Y:S02]  /*0b90*/  IMAD.MOV.U32 R15, RZ, RZ, R3 ;  /* 0x000000ffff0f7224 */ /* 0x000fe400078e0003 */
[----:B------:R-:W-:Y:S02]  /*0ba0*/  IMAD.MOV.U32 R4, RZ, RZ, R6 ;  /* 0x000000ffff047224 */ /* 0x000fe400078e0006 */
[----:B------:R-:W-:-:S07]  /*0bb0*/  IMAD.MOV.U32 R5, RZ, RZ, R7 ;  /* 0x000000ffff057224 */ /* 0x000fce00078e0007 */
[----:B------:R-:W-:Y:S05]  /*0bc0*/  CALL.REL.NOINC `($__internal_2_$__cuda_sm20_div_rn_f64_full) ;  /* 0x00000000001c7944 */ /* 0x000fea0003c00000 */
[----:B------:R-:W-:Y:S02]  /*0bd0*/  IMAD.MOV.U32 R4, RZ, RZ, R2 ;  /* 0x000000ffff047224 */ /* 0x000fe400078e0002 */
[----:B------:R-:W-:-:S07]  /*0be0*/  IMAD.MOV.U32 R5, RZ, RZ, R3 ;  /* 0x000000ffff057224 */ /* 0x000fce00078e0003 */
.L_x_44:
[----:B------:R-:W-:Y:S05]  /*0bf0*/  BSYNC.RECONVERGENT B0 ;  /* 0x0000000000007941 */ /* 0x000fea0003800200 */
.L_x_43:
[----:B------:R-:W0:Y:S02]  /*0c00*/  LDC.64 R2, c[0x0][0x398] ;  /* 0x0000e600ff027b82 */ /* 0x000e240000000a00 */
[----:B0-----:R-:W-:-:S05]  /*0c10*/  IMAD.WIDE R2, R0, 0x8, R2 ;  /* 0x0000000800027825 */ /* 0x001fca00078e0202 */
[----:B------:R-:W-:Y:S01]  /*0c20*/  STG.E.64 desc[UR4][R2.64], R4 ;  /* 0x0000000402007986 */ /* 0x000fe2000c101b04 */
[----:B------:R-:W-:Y:S05]  /*0c30*/  EXIT ;  /* 0x000000000000794d */ /* 0x000fea0003800000 */
        .weak           $__internal_2_$__cuda_sm20_div_rn_f64_full
        .type           $__internal_2_$__cuda_sm20_div_rn_f64_full,@function
        .size           $__internal_2_$__cuda_sm20_div_rn_f64_full,(.L_x_97 - $__internal_2_$__cuda_sm20_div_rn_f64_full)
$__internal_2_$__cuda_sm20_div_rn_f64_full:
[C---:B------:R-:W-:Y:S01]  /*0c40*/  FSETP.GEU.AND P0, PT, |R5|.reuse, 1.469367938527859385e-39, PT ;  /* 0x001000000500780b */ /* 0x040fe20003f0e200 */
[----:B------:R-:W-:Y:S01]  /*0c50*/  IMAD.MOV.U32 R7, RZ, RZ, R15 ;  /* 0x000000ffff077224 */ /* 0x000fe200078e000f */
[----:B------:R-:W-:Y:S01]  /*0c60*/  LOP3.LUT R2, R5, 0x800fffff, RZ, 0xc0, !PT ;  /* 0x800fffff05027812 */ /* 0x000fe200078ec0ff */
[----:B------:R-:W-:Y:S01]  /*0c70*/  IMAD.MOV.U32 R16, RZ, RZ, 0x1 ;  /* 0x00000001ff107424 */ /* 0x000fe200078e00ff */
[----:B------:R-:W-:Y:S01]  /*0c80*/  BSSY.RECONVERGENT B1, `(.L_x_45) ;  /* 0x0000056000017945 */ /* 0x000fe20003800200 */
[----:B------:R-:W-:Y:S01]  /*0c90*/  IMAD.MOV.U32 R6, RZ, RZ, R14 ;  /* 0x000000ffff067224 */ /* 0x000fe200078e000e */
[----:B------:R-:W-:Y:S01]  /*0ca0*/  LOP3.LUT R3, R2, 0x3ff00000, RZ, 0xfc, !PT ;  /* 0x3ff0000002037812 */ /* 0x000fe200078efcff */
[----:B------:R-:W-:Y:S01]  /*0cb0*/  IMAD.MOV.U32 R2, RZ, RZ, R4 ;  /* 0x000000ffff027224 */ /* 0x000fe200078e0004 */
[C---:B------:R-:W-:Y:S02]  /*0cc0*/  FSETP.GEU.AND P2, PT, |R7|.reuse, 1.469367938527859385e-39, PT ;  /* 0x001000000700780b */ /* 0x040fe40003f4e200 */
[----:B------:R-:W-:-:S02]  /*0cd0*/  LOP3.LUT R11, R7, 0x7ff00000, RZ, 0xc0, !PT ;  /* 0x7ff00000070b7812 */ /* 0x000fc400078ec0ff */
[----:B------:R-:W-:Y:S01]  /*0ce0*/  LOP3.LUT R14, R5, 0x7ff00000, RZ, 0xc0, !PT ;  /* 0x7ff00000050e7812 */ /* 0x000fe200078ec0ff */
[----:B------:R-:W-:-:S03]  /*0cf0*/  @!P0 DMUL R2, R4, 8.98846567431157953865e+307 ;  /* 0x7fe0000004028828 */ /* 0x000fc60000000000 */
[----:B------:R-:W-:-:S03]  /*0d00*/  ISETP.GE.U32.AND P1, PT, R11, R14, PT ;  /* 0x0000000e0b00720c */ /* 0x000fc60003f26070 */
[----:B------:R-:W0:Y:S02]  /*0d10*/  MUFU.RCP64H R17, R3 ;  /* 0x0000000300117308 */ /* 0x000e240000001800 */
[----:B------:R-:W-:Y:S01]  /*0d20*/  @!P2 LOP3.LUT R12, R5, 0x7ff00000, RZ, 0xc0, !PT ;  /* 0x7ff00000050ca812 */ /* 0x000fe200078ec0ff */
[----:B------:R-:W-:-:S03]  /*0d30*/  @!P2 IMAD.MOV.U32 R18, RZ, RZ, RZ ;  /* 0x000000ffff12a224 */ /* 0x000fc600078e00ff */
[----:B------:R-:W-:Y:S01]  /*0d40*/  @!P2 ISETP.GE.U32.AND P3, PT, R11, R12, PT ;  /* 0x0000000c0b00a20c */ /* 0x000fe20003f66070 */
[----:B------:R-:W-:-:S05]  /*0d50*/  IMAD.MOV.U32 R12, RZ, RZ, 0x1ca00000 ;  /* 0x1ca00000ff0c7424 */ /* 0x000fca00078e00ff */
[----:B------:R-:W-:-:S04]  /*0d60*/  @!P2 SEL R13, R12, 0x63400000, !P3 ;  /* 0x634000000c0da807 */ /* 0x000fc80005800000 */
[----:B------:R-:W-:Y:S01]  /*0d70*/  @!P2 LOP3.LUT R13, R13, 0x80000000, R7, 0xf8, !PT ;  /* 0x800000000d0da812 */ /* 0x000fe200078ef807 */
[----:B0-----:R-:W-:-:S03]  /*0d80*/  DFMA R8, R16, -R2, 1 ;  /* 0x3ff000001008742b */ /* 0x001fc60000000802 */
[----:B------:R-:W-:-:S05]  /*0d90*/  @!P2 LOP3.LUT R19, R13, 0x100000, RZ, 0xfc, !PT ;  /* 0x001000000d13a812 */ /* 0x000fca00078efcff */
        /* <DEDUP_REMOVED lines=22> */
[----:B------:R-:W-:Y:S02]  /*0f00*/  ISETP.GE.U32.AND P0, PT, R11, R16, PT ;  /* 0x000000100b00720c */ /* 0x000fe40003f06070 */
[----:B------:R-:W-:Y:S02]  /*0f10*/  VIMNMX R6, PT, PT, R6, 0x46a00000, PT ;  /* 0x46a0000006067848 */ /* 0x000fe40003fe0100 */
[----:B------:R-:W-:-:S05]  /*0f20*/  SEL R11, R12, 0x63400000, !P0 ;  /* 0x634000000c0b7807 */ /* 0x000fca0004000000 */
[----:B------:R-:W-:Y:S02]  /*0f30*/  IMAD.IADD R11, R6, 0x1, -R11 ;  /* 0x00000001060b7824 */ /* 0x000fe400078e0a0b */
[----:B------:R-:W-:Y:S02]  /*0f40*/  IMAD.MOV.U32 R6, RZ, RZ, RZ ;  /* 0x000000ffff067224 */ /* 0x000fe400078e00ff */
        /* <DEDUP_REMOVED lines=10> */
[----:B------:R-:W-:Y:S01]  /*0ff0*/  IMAD.MOV R3, RZ, RZ, -R11 ;  /* 0x000000ffff037224 */ /* 0x000fe200078e0a0b */
[----:B------:R-:W-:Y:S01]  /*1000*/  DMUL.RP R6, R14, R6 ;  /* 0x000000060e067228 */ /* 0x000fe20000008000 */
[----:B------:R-:W-:-:S06]  /*1010*/  IMAD.MOV.U32 R2, RZ, RZ, RZ ;  /* 0x000000ffff027224 */ /* 0x000fcc00078e00ff */
[----:B------:R-:W-:-:S03]  /*1020*/  DFMA R2, R12, -R2, R14 ;  /* 0x800000020c02722b */ /* 0x000fc6000000000e */
[----:B------:R-:W-:-:S03]  /*1030*/  LOP3.LUT R5, R7, R5, RZ, 0x3c, !PT ;  /* 0x0000000507057212 */ /* 0x000fc600078e3cff */
[----:B------:R-:W-:-:S04]  /*1040*/  IADD3 R2, PT, PT, -R11, -0x43300000, RZ ;  /* 0xbcd000000b027810 */ /* 0x000fc80007ffe1ff */
[----:B------:R-:W-:-:S04]  /*1050*/  FSETP.NEU.AND P0, PT, |R3|, R2, PT ;  /* 0x000000020300720b */ /* 0x000fc80003f0d200 */
[----:B------:R-:W-:Y:S02]  /*1060*/  FSEL R12, R6, R12, !P0 ;  /* 0x0000000c060c7208 */ /* 0x000fe40004000000 */
[----:B------:R-:W-:Y:S01]  /*1070*/  FSEL R13, R5, R13, !P0 ;  /* 0x0000000d050d7208 */ /* 0x000fe20004000000 */
[----:B------:R-:W-:Y:S06]  /*1080*/  BRA `(.L_x_47) ;  /* 0x0000000000547947 */ /* 0x000fec0003800000 */
.L_x_46:
        /* <DEDUP_REMOVED lines=16> */
.L_x_49:
[----:B------:R-:W-:Y:S01]  /*1190*/  LOP3.LUT R13, R5, 0x80000, RZ, 0xfc, !PT ;  /* 0x00080000050d7812 */ /* 0x000fe200078efcff */
[----:B------:R-:W-:Y:S01]  /*11a0*/  IMAD.MOV.U32 R12, RZ, RZ, R4 ;  /* 0x000000ffff0c7224 */ /* 0x000fe200078e0004 */
[----:B------:R-:W-:Y:S06]  /*11b0*/  BRA `(.L_x_47) ;  /* 0x0000000000087947 */ /* 0x000fec0003800000 */
.L_x_48:
[----:B------:R-:W-:Y:S01]  /*11c0*/  LOP3.LUT R13, R7, 0x80000, RZ, 0xfc, !PT ;  /* 0x00080000070d7812 */ /* 0x000fe200078efcff */
[----:B------:R-:W-:-:S07]  /*11d0*/  IMAD.MOV.U32 R12, RZ, RZ, R6 ;  /* 0x000000ffff0c7224 */ /* 0x000fce00078e0006 */
.L_x_47:
[----:B------:R-:W-:Y:S05]  /*11e0*/  BSYNC.RECONVERGENT B1 ;  /* 0x0000000000017941 */ /* 0x000fea0003800200 */
.L_x_45:
[----:B------:R-:W-:Y:S02]  /*11f0*/  IMAD.MOV.U32 R11, RZ, RZ, 0x0 ;  /* 0x00000000ff0b7424 */ /* 0x000fe400078e00ff */
[----:B------:R-:W-:Y:S02]  /*1200*/  IMAD.MOV.U32 R2, RZ, RZ, R12 ;  /* 0x000000ffff027224 */ /* 0x000fe400078e000c */
[----:B------:R-:W-:Y:S01]  /*1210*/  IMAD.MOV.U32 R3, RZ, RZ, R13 ;  /* 0x000000ffff037224 */ /* 0x000fe200078e000d */
[----:B------:R-:W-:Y:S06]  /*1220*/  RET.REL.NODEC R10 `(_Z36compute_distance_tanimoto_normalizedPdS_iS_ii) ;  /* 0xffffffec0a747950 */ /* 0x000fec0003c3ffff */
.L_x_50:
        /* <DEDUP_REMOVED lines=13> */
.L_x_97:


//--------------------- .text._Z37compute_distance_manhattan_normalizedPdS_iS_ii --------------------------
	.section	.text._Z37compute_distance_manhattan_normalizedPdS_iS_ii,"ax",@progbits
	.align	128
        .global         _Z37compute_distance_manhattan_normalizedPdS_iS_ii
        .type           _Z37compute_distance_manhattan_normalizedPdS_iS_ii,@function
        .size           _Z37compute_distance_manhattan_normalizedPdS_iS_ii,(.L_x_98 - _Z37compute_distance_manhattan_normalizedPdS_iS_ii)
        .other          _Z37compute_distance_manhattan_normalizedPdS_iS_ii,@"STO_CUDA_ENTRY STV_DEFAULT"
_Z37compute_distance_manhattan_normalizedPdS_iS_ii:
.text._Z37compute_distance_manhattan_normalizedPdS_iS_ii:
        /* <DEDUP_REMOVED lines=21> */
[----:B------:R-:W-:Y:S01]  /*0150*/  IMAD.MOV.U32 R2, RZ, RZ, R3 ;  /* 0x000000ffff027224 */ /* 0x000fe200078e0003 */
[----:B------:R-:W-:Y:S01]  /*0160*/  CS2R R8, SRZ ;  /* 0x0000000000087805 */ /* 0x000fe2000001ff00 */
[----:B------:R-:W1:Y:S01]  /*0170*/  LDCU UR16, c[0x0][0x390] ;  /* 0x00007200ff1077ac */ /* 0x000e620008000800 */
[----:B------:R-:W-:Y:S02]  /*0180*/  ULOP3.LUT UR4, UR13, 0x7ffffff0, URZ, 0xc0, !UPT ;  /* 0x7ffffff00d047892 */ /* 0x000fe4000f8ec0ff */
[----:B0-----:R-:W-:Y:S02]  /*0190*/  UIADD3 UR7, UP1, UPT, UR8, 0x40, URZ ;  /* 0x0000004008077890 */ /* 0x001fe4000ff3e0ff */
[----:B------:R-:W-:Y:S01]  /*01a0*/  UIADD3 UR5, UP2, UPT, UR10, 0x40, URZ ;  /* 0x000000400a057890 */ /* 0x000fe2000ff5e0ff */
[----:B-1----:R-:W-:Y:S01]  /*01b0*/  IMAD.U32 R28, RZ, RZ, UR16 ;  /* 0x00000010ff1c7e24 */ /* 0x002fe2000f8e00ff */
[----:B------:R-:W-:-:S02]  /*01c0*/  UIADD3.X UR8, UPT, UPT, URZ, UR9, URZ, UP1, !UPT ;  /* 0x00000009ff087290 */ /* 0x000fc40008ffe4ff */
[----:B------:R-:W-:Y:S02]  /*01d0*/  UIADD3.X UR6, UPT, UPT, URZ, UR11, URZ, UP2, !UPT ;  /* 0x0000000bff067290 */ /* 0x000fe400097fe4ff */
[----:B------:R-:W-:-:S12]  /*01e0*/  UIADD3 UR9, UPT, UPT, -UR4, URZ, URZ ;  /* 0x000000ff04097290 */ /* 0x000fd8000fffe1ff */
.L_x_53:
[----:B------:R-:W-:Y:S02]  /*01f0*/  IMAD.U32 R6, RZ, RZ, UR7 ;  /* 0x00000007ff067e24 */ /* 0x000fe4000f8e00ff */
        /* <DEDUP_REMOVED lines=74> */
.L_x_52:
[----:B------:R-:W-:Y:S05]  /*06a0*/  BRA.U !UP0, `(.L_x_51) ;  /* 0x0000000508707547 */ /* 0x000fea000b800000 */
[----:B------:R-:W-:Y:S02]  /*06b0*/  UISETP.GE.U32.AND UP0, UPT, UR12, 0x8, UPT ;  /* 0x000000080c00788c */ /* 0x000fe4000bf06070 */
[----:B------:R-:W-:-:S04]  /*06c0*/  ULOP3.LUT UR6, UR13, 0x7, URZ, 0xc0, !UPT ;  /* 0x000000070d067892 */ /* 0x000fc8000f8ec0ff */
[----:B------:R-:W-:-:S03]  /*06d0*/  UISETP.NE.AND UP1, UPT, UR6, URZ, UPT ;  /* 0x000000ff0600728c */ /* 0x000fc6000bf25270 */
[----:B------:R-:W-:Y:S08]  /*06e0*/  BRA.U !UP0, `(.L_x_54) ;  /* 0x0000000108a07547 */ /* 0x000ff0000b800000 */
[----:B------:R-:W0:Y:S01]  /*06f0*/  LDC R13, c[0x0][0x390] ;  /* 0x0000e400ff0d7b82 */ /* 0x000e220000000800 */
[----:B------:R-:W-:-:S07]  /*0700*/  VIADD R11, R3, UR4 ;  /* 0x00000004030b7c36 */ /* 0x000fce0008000000 */
        /* <DEDUP_REMOVED lines=38> */
.L_x_54:
        /* <DEDUP_REMOVED lines=29> */
.L_x_55:
[----:B------:R-:W-:Y:S05]  /*0b40*/  BRA.U !UP1, `(.L_x_51) ;  /* 0x0000000109487547 */ /* 0x000fea000b800000 */
[----:B------:R-:W0:Y:S01]  /*0b50*/  LDCU UR6, c[0x0][0x390] ;  /* 0x00007200ff0677ac */ /* 0x000e220008000800 */
[----:B------:R-:W1:Y:S01]  /*0b60*/  LDC.64 R12, c[0x0][0x380] ;  /* 0x0000e000ff0c7b82 */ /* 0x000e620000000a00 */
[----:B------:R-:W-:Y:S01]  /*0b70*/  VIADD R17, R3, UR4 ;  /* 0x0000000403117c36 */ /* 0x000fe20008000000 */
[----:B------:R-:W-:-:S06]  /*0b80*/  UIADD3 UR5, UPT, UPT, -UR5, URZ, URZ ;  /* 0x000000ff05057290 */ /* 0x000fcc000fffe1ff */
[----:B------:R-:W2:Y:S01]  /*0b90*/  LDC.64 R10, c[0x0][0x388] ;  /* 0x0000e200ff0a7b82 */ /* 0x000ea20000000a00 */
[----:B0-----:R-:W-:-:S06]  /*0ba0*/  UIADD3 UR6, UPT, UPT, UR4, UR6, URZ ;  /* 0x0000000604067290 */ /* 0x001fcc000fffe0ff */
[----:B------:R-:W-:-:S07]  /*0bb0*/  IMAD.U32 R15, RZ, RZ, UR6 ;  /* 0x00000006ff0f7e24 */ /* 0x000fce000f8e00ff */
.L_x_56:
[----:B--2---:R-:W-:-:S04]  /*0bc0*/  IMAD.WIDE R2, R15, 0x8, R10 ;  /* 0x000000080f027825 */ /* 0x004fc800078e020a */
[----:B-1----:R-:W-:Y:S02]  /*0bd0*/  IMAD.WIDE R4, R17, 0x8, R12 ;  /* 0x0000000811047825 */ /* 0x002fe400078e020c */
[----:B------:R-:W2:Y:S04]  /*0be0*/  LDG.E.64 R2, desc[UR14][R2.64] ;  /* 0x0000000e02027981 */ /* 0x000ea8000c1e1b00 */
[----:B------:R-:W2:Y:S01]  /*0bf0*/  LDG.E.64 R4, desc[UR14][R4.64] ;  /* 0x0000000e04047981 */ /* 0x000ea2000c1e1b00 */
[----:B------:R-:W-:Y:S01]  /*0c00*/  UIADD3 UR5, UPT, UPT, UR5, 0x1, URZ ;  /* 0x0000000105057890 */ /* 0x000fe2000fffe0ff */
[----:B------:R-:W-:Y:S01]  /*0c10*/  IADD3 R15, PT, PT, R15, 0x1, RZ ;  /* 0x000000010f0f7810 */ /* 0x000fe20007ffe0ff */
[----:B------:R-:W-:Y:S02]  /*0c20*/  VIADD R17, R17, 0x1 ;  /* 0x0000000111117836 */ /* 0x000fe40000000000 */
[----:B------:R-:W-:Y:S01]  /*0c30*/  UISETP.NE.AND UP0, UPT, UR5, URZ, UPT ;  /* 0x000000ff0500728c */ /* 0x000fe2000bf05270 */
[----:B--2---:R-:W-:-:S08]  /*0c40*/  DADD R6, R4, -R2 ;  /* 0x0000000004067229 */ /* 0x004fd00000000802 */
[----:B------:R-:W-:Y:S01]  /*0c50*/  DADD R8, |R6|, R8 ;  /* 0x0000000006087229 */ /* 0x000fe20000000208 */
[----:B------:R-:W-:Y:S10]  /*0c60*/  BRA.U UP0, `(.L_x_56) ;  /* 0xfffffffd00d47547 */ /* 0x000ff4000b83ffff */
.L_x_51:
[----:B------:R-:W0:Y:S01]  /*0c70*/  I2F.F64 R6, UR13 ;  /* 0x0000000d00067d12 */ /* 0x000e220008201c00 */
[----:B------:R-:W-:Y:S01]  /*0c80*/  IMAD.MOV.U32 R2, RZ, RZ, 0x1 ;  /* 0x00000001ff027424 */ /* 0x000fe200078e00ff */
[----:B------:R-:W-:Y:S01]  /*0c90*/  FSETP.GEU.AND P1, PT, |R9|, 6.5827683646048100446e-37, PT ;  /* 0x036000000900780b */ /* 0x000fe20003f2e200 */
[----:B------:R-:W-:Y:S05]  /*0ca0*/  BSSY.RECONVERGENT B0, `(.L_x_57) ;  /* 0x0000011000007945 */ /* 0x000fea0003800200 */
        /* <DEDUP_REMOVED lines=14> */
[----:B------:R-:W-:-:S07]  /*0d90*/  IMAD.MOV.U32 R5, RZ, RZ, R9 ;  /* 0x000000ffff057224 */ /* 0x000fce00078e0009 */
[----:B------:R-:W-:Y:S05]  /*0da0*/  CALL.REL.NOINC `($__internal_3_$__cuda_sm20_div_rn_f64_full) ;  /* 0x0000000000147944 */ /* 0x000fea0003c00000 */
.L_x_58:
[----:B------:R-:W-:Y:S05]  /*0db0*/  BSYNC.RECONVERGENT B0 ;  /* 0x0000000000007941 */ /* 0x000fea0003800200 */
.L_x_57:
[----:B------:R-:W0:Y:S02]  /*0dc0*/  LDC.64 R4, c[0x0][0x398] ;  /* 0x0000e600ff047b82 */ /* 0x000e240000000a00 */
[----:B0-----:R-:W-:-:S05]  /*0dd0*/  IMAD.WIDE R4, R0, 0x8, R4 ;  /* 0x0000000800047825 */ /* 0x001fca00078e0204 */
[----:B------:R-:W-:Y:S01]  /*0de0*/  STG.E.64 desc[UR14][R4.64], R2 ;  /* 0x0000000204007986 */ /* 0x000fe2000c101b0e */
[----:B------:R-:W-:Y:S05]  /*0df0*/  EXIT ;  /* 0x000000000000794d */ /* 0x000fea0003800000 */
        .weak           $__internal_3_$__cuda_sm20_div_rn_f64_full
        .type           $__internal_3_$__cuda_sm20_div_rn_f64_full,@function
        .size           $__internal_3_$__cuda_sm20_div_rn_f64_full,(.L_x_98 - $__internal_3_$__cuda_sm20_div_rn_f64_full)
$__internal_3_$__cuda_sm20_div_rn_f64_full:
        /* <DEDUP_REMOVED lines=14> */
[----:B------:R-:W-:Y:S02]  /*0ee0*/  @!P2 ISETP.GE.U32.AND P3, PT, R11, R12, PT ;  /* 0x0000000c0b00a20c */ /* 0x000fe40003f66070 */
[----:B------:R-:W-:-:S04]  /*0ef0*/  MOV R12, 0x1ca00000 ;  /* 0x1ca00000000c7802 */ /* 0x000fc80000000f00 */
        /* <DEDUP_REMOVED lines=17> */
[----:B------:R-:W-:Y:S02]  /*1010*/  IADD3 R22, PT, PT, R20, -0x1, RZ ;  /* 0xffffffff14167810 */ /* 0x000fe40007ffe0ff */
        /* <DEDUP_REMOVED lines=24> */
[----:B------:R-:W-:Y:S01]  /*11a0*/  MOV R2, RZ ;  /* 0x000000ff00027202 */ /* 0x000fe20000000f00 */
[----:B------:R-:W-:-:S05]  /*11b0*/  DMUL.RP R4, R14, R4 ;  /* 0x000000040e047228 */ /* 0x000fca0000008000 */
[----:B------:R-:W-:-:S05]  /*11c0*/  DFMA R2, R12, -R2, R14 ;  /* 0x800000020c02722b */ /* 0x000fca000000000e */
[----:B------:R-:W-:Y:S02]  /*11d0*/  LOP3.LUT R7, R5, R7, RZ, 0x3c, !PT ;  /* 0x0000000705077212 */ /* 0x000fe400078e3cff */
[----:B------:R-:W-:-:S04]  /*11e0*/  IADD3 R2, PT, PT, -R11, -0x43300000, RZ ;  /* 0xbcd000000b027810 */ /* 0x000fc80007ffe1ff */
[----:B------:R-:W-:-:S04]  /*11f0*/  FSETP.NEU.AND P0, PT, |R3|, R2, PT ;  /* 0x000000020300720b */ /* 0x000fc80003f0d200 */
[----:B------:R-:W-:Y:S02]  /*1200*/  FSEL R12, R4, R12, !P0 ;  /* 0x0000000c040c7208 */ /* 0x000fe40004000000 */
[----:B------:R-:W-:Y:S01]  /*1210*/  FSEL R13, R7, R13, !P0 ;  /* 0x0000000d070d7208 */ /* 0x000fe20004000000 */
[----:B------:R-:W-:Y:S06]  /*1220*/  BRA `(.L_x_61) ;  /* 0x0000000000547947 */ /* 0x000fec0003800000 */
.L_x_60:
        /* <DEDUP_REMOVED lines=16> */
.L_x_63:
[----:B------:R-:W-:Y:S02]  /*1330*/  LOP3.LUT R13, R7, 0x80000, RZ, 0xfc, !PT ;  /* 0x00080000070d7812 */ /* 0x000fe400078efcff */
[----:B------:R-:W-:Y:S01]  /*1340*/  MOV R12, R6 ;  /* 0x00000006000c7202 */ /* 0x000fe20000000f00 */
[----:B------:R-:W-:Y:S06]  /*1350*/  BRA `(.L_x_61) ;  /* 0x0000000000087947 */ /* 0x000fec0003800000 */
.L_x_62:
[----:B------:R-:W-:Y:S01]  /*1360*/  LOP3.LUT R13, R5, 0x80000, RZ, 0xfc, !PT ;  /* 0x00080000050d7812 */ /* 0x000fe200078efcff */
[----:B------:R-:W-:-:S07]  /*1370*/  IMAD.MOV.U32 R12, RZ, RZ, R4 ;  /* 0x000000ffff0c7224 */ /* 0x000fce00078e0004 */
.L_x_61:
[----:B------:R-:W-:Y:S05]  /*1380*/  BSYNC.RECONVERGENT B1 ;  /* 0x0000000000017941 */ /* 0x000fea0003800200 */
.L_x_59:
[----:B------:R-:W-:Y:S02]  /*1390*/  IMAD.MOV.U32 R11, RZ, RZ, 0x0 ;  /* 0x00000000ff0b7424 */ /* 0x000fe400078e00ff */
[----:B------:R-:W-:Y:S02]  /*13a0*/  IMAD.MOV.U32 R2, RZ, RZ, R12 ;  /* 0x000000ffff027224 */ /* 0x000fe400078e000c */
[----:B------:R-:W-:Y:S01]  /*13b0*/  IMAD.MOV.U32 R3, RZ, RZ, R13 ;  /* 0x000000ffff037224 */ /* 0x000fe200078e000d */
[----:B------:R-:W-:Y:S06]  /*13c0*/  RET.REL.NODEC R10 `(_Z37compute_distance_manhattan_normalizedPdS_iS_ii) ;  /* 0xffffffec0a0c7950 */ /* 0x000fec0003c3ffff */
.L_x_64:
        /* <DEDUP_REMOVED lines=11> */
.L_x_98:


//--------------------- .text._Z39compute_distance_sum_squares_normalizedPdS_iS_ii --------------------------
	.section	.text._Z39compute_distance_sum_squares_normalizedPdS_iS_ii,"ax",@progbits
	.align	128
        .global         _Z39compute_distance_sum_squares_normalizedPdS_iS_ii
        .type           _Z39compute_distance_sum_squares_normalizedPdS_iS_ii,@function
        .size           _Z39compute_distance_sum_squares_normalizedPdS_iS_ii,(.L_x_99 - _Z39compute_distance_sum_squares_normalizedPdS_iS_ii)
        .other          _Z39compute_distance_sum_squares_normalizedPdS_iS_ii,@"STO_CUDA_ENTRY STV_DEFAULT"
_Z39compute_distance_sum_squares_normalizedPdS_iS_ii:
.text._Z39compute_distance_sum_squares_normalizedPdS_iS_ii:
        /* <DEDUP_REMOVED lines=24> */
[----:B------:R-:W1:Y:S02]  /*0180*/  LDCU UR14, c[0x0][0x390] ;  /* 0x00007200ff0e77ac */ /* 0x000e640008000800 */
[----:B------:R-:W-:Y:S01]  /*0190*/  IMAD.MOV R28, RZ, RZ, -R26 ;  /* 0x000000ffff1c7224 */ /* 0x000fe200078e0a1a */
[----:B0-----:R-:W-:Y:S02]  /*01a0*/  UIADD3 UR6, UP0, UPT, UR8, 0x20, URZ ;  /* 0x0000002008067890 */ /* 0x001fe4000ff1e0ff */
[----:B------:R-:W-:Y:S01]  /*01b0*/  UIADD3 UR4, UP1, UPT, UR10, 0x20, URZ ;  /* 0x000000200a047890 */ /* 0x000fe2000ff3e0ff */
[----:B-1----:R-:W-:Y:S01]  /*01c0*/  IMAD.U32 R27, RZ, RZ, UR14 ;  /* 0x0000000eff1b7e24 */ /* 0x002fe2000f8e00ff */
[----:B------:R-:W-:-:S02]  /*01d0*/  UIADD3.X UR7, UPT, UPT, URZ, UR9, URZ, UP0, !UPT ;  /* 0x00000009ff077290 */ /* 0x000fc400087fe4ff */
[----:B------:R-:W-:-:S12]  /*01e0*/  UIADD3.X UR5, UPT, UPT, URZ, UR11, URZ, UP1, !UPT ;  /* 0x0000000bff057290 */ /* 0x000fd80008ffe4ff */
.L_x_67:
        /* <DEDUP_REMOVED lines=33> */
[----:B------:R-:W-:-:S07]  /*0400*/  VIADD R28, R28, 0x8 ;  /* 0x000000081c1c7836 */ /* 0x000fce0000000000 */
[----:B------:R-:W-:Y:S01]  /*0410*/  DFMA R16, R12, R12, R16 ;  /* 0x0000000c0c10722b */ /* 0x000fe20000000010 */
[----:B------:R-:W-:Y:S01]  /*0420*/  ISETP.NE.AND P0, PT, R28, RZ, PT ;  /* 0x000000ff1c00720c */ /* 0x000fe20003f05270 */
[----:B------:R-:W-:Y:S02]  /*0430*/  VIADD R2, R2, 0x8 ;  /* 0x0000000802027836 */ /* 0x000fe40000000000 */
[----:B------:R-:W-:Y:S01]  /*0440*/  VIADD R27, R27, 0x8 ;  /* 0x000000081b1b7836 */ /* 0x000fe20000000000 */
[----:B--2---:R-:W-:Y:S02]  /*0450*/  DADD R6, R10, -R6 ;  /* 0x000000000a067229 */ /* 0x004fe40000000806 */
[----:B-----5:R-:W-:-:S06]  /*0460*/  DADD R24, R8, -R24 ;  /* 0x0000000008187229 */ /* 0x020fcc0000000818 */
[----:B------:R-:W-:-:S08]  /*0470*/  DFMA R6, R6, R6, R16 ;  /* 0x000000060606722b */ /* 0x000fd00000000010 */
[----:B------:R-:W-:Y:S01]  /*0480*/  DFMA R6, R24, R24, R6 ;  /* 0x000000181806722b */ /* 0x000fe20000000006 */
[----:B------:R-:W-:Y:S10]  /*0490*/  @P0 BRA `(.L_x_67) ;  /* 0xfffffffc00540947 */ /* 0x000ff4000383ffff */
.L_x_66:
        /* <DEDUP_REMOVED lines=29> */
.L_x_68:
        /* <DEDUP_REMOVED lines=16> */
[----:B------:R-:W2:Y:S02]  /*0770*/  @P0 LDG.E.64 R8, desc[UR12][R20.64] ;  /* 0x0000000c14080981 */ /* 0x000ea4000c1e1b00 */
[----:B------:R-:W-:Y:S02]  /*0780*/  @!P1 IMAD.IADD R23, R5, 0x1, R26 ;  /* 0x0000000105179824 */ /* 0x000fe400078e021a */
[----:B---3--:R-:W-:Y:S01]  /*0790*/  @!P1 IMAD.IADD R25, R26, 0x1, R25 ;  /* 0x000000011a199824 */ /* 0x008fe200078e0219 */
[----:B------:R-:W3:Y:S01]  /*07a0*/  @P0 LDG.E.64 R4, desc[UR12][R18.64+0x8] ;  /* 0x0000080c12040981 */ /* 0x000ee2000c1e1b00 */
[----:B0-----:R-:W-:-:S03]  /*07b0*/  @!P1 IMAD.WIDE R14, R23, 0x8, R14 ;  /* 0x00000008170e9825 */ /* 0x001fc600078e020e */
[----:B------:R-:W3:Y:S01]  /*07c0*/  @P0 LDG.E.64 R16, desc[UR12][R20.64+0x8] ;  /* 0x0000080c14100981 */ /* 0x000ee2000c1e1b00 */
[----:B----4-:R-:W-:-:S03]  /*07d0*/  @!P1 IMAD.WIDE R12, R25, 0x8, R12 ;  /* 0x00000008190c9825 */ /* 0x010fc600078e020c */
[----:B------:R-:W4:Y:S04]  /*07e0*/  @!P1 LDG.E.64 R14, desc[UR12][R14.64] ;  /* 0x0000000c0e0e9981 */ /* 0x000f28000c1e1b00 */
[----:B------:R-:W4:Y:S01]  /*07f0*/  @!P1 LDG.E.64 R12, desc[UR12][R12.64] ;  /* 0x0000000c0c0c9981 */ /* 0x000f22000c1e1b00 */
[----:B--2---:R-:W-:-:S08]  /*0800*/  @P0 DADD R8, R10, -R8 ;  /* 0x000000000a080229 */ /* 0x004fd00000000808 */
[----:B------:R-:W-:Y:S02]  /*0810*/  @P0 DFMA R8, R8, R8, R6 ;  /* 0x000000080808022b */ /* 0x000fe40000000006 */
[----:B---3--:R-:W-:-:S08]  /*0820*/  @P0 DADD R4, R4, -R16 ;  /* 0x0000000004040229 */ /* 0x008fd00000000810 */
[----:B------:R-:W-:Y:S02]  /*0830*/  @P0 DFMA R6, R4, R4, R8 ;  /* 0x000000040406022b */ /* 0x000fe40000000008 */
[----:B----4-:R-:W-:-:S08]  /*0840*/  @!P1 DADD R4, R14, -R12 ;  /* 0x000000000e049229 */ /* 0x010fd0000000080c */
[----:B------:R-:W-:-:S11]  /*0850*/  @!P1 DFMA R6, R4, R4, R6 ;  /* 0x000000040406922b */ /* 0x000fd60000000006 */
.L_x_65:
[----:B------:R-:W0:Y:S01]  /*0860*/  I2F.F64 R8, R3 ;  /* 0x0000000300087312 */ /* 0x000e220000201c00 */
        /* <DEDUP_REMOVED lines=18> */
[----:B------:R-:W-:Y:S05]  /*0990*/  CALL.REL.NOINC `($__internal_4_$__cuda_sm20_div_rn_f64_full) ;  /* 0x0000000000147944 */ /* 0x000fea0003c00000 */
.L_x_70:
[----:B------:R-:W-:Y:S05]  /*09a0*/  BSYNC.RECONVERGENT B0 ;  /* 0x0000000000007941 */ /* 0x000fea0003800200 */
.L_x_69:
[----:B------:R-:W0:Y:S02]  /*09b0*/  LDC.64 R2, c[0x0][0x398] ;  /* 0x0000e600ff027b82 */ /* 0x000e240000000a00 */
[----:B0-----:R-:W-:-:S05]  /*09c0*/  IMAD.WIDE R2, R0, 0x8, R2 ;  /* 0x0000000800027825 */ /* 0x001fca00078e0202 */
[----:B------:R-:W-:Y:S01]  /*09d0*/  STG.E.64 desc[UR12][R2.64], R4 ;  /* 0x0000000402007986 */ /* 0x000fe2000c101b0c */
[----:B------:R-:W-:Y:S05]  /*09e0*/  EXIT ;  /* 0x000000000000794d */ /* 0x000fea0003800000 */
        .weak           $__internal_4_$__cuda_sm20_div_rn_f64_full
        .type           $__internal_4_$__cuda_sm20_div_rn_f64_full,@function
        .size           $__internal_4_$__cuda_sm20_div_rn_f64_full,(.L_x_99 - $__internal_4_$__cuda_sm20_div_rn_f64_full)
$__internal_4_$__cuda_sm20_div_rn_f64_full:
[C---:B------:R-:W-:Y:S01]  /*09f0*/  FSETP.GEU.AND P0, PT, |R9|.reuse, 1.469367938527859385e-39, PT ;  /* 0x001000000900780b */ /* 0x040fe20003f0e200 */
[--C-:B------:R-:W-:Y:S01]  /*0a00*/  IMAD.MOV.U32 R6, RZ, RZ, R8.reuse ;  /* 0x000000ffff067224 */ /* 0x100fe200078e0008 */
[----:B------:R-:W-:Y:S01]  /*0a10*/  LOP3.LUT R2, R9, 0x800fffff, RZ, 0xc0, !PT ;  /* 0x800fffff09027812 */ /* 0x000fe200078ec0ff */
[----:B------:R-:W-:Y:S01]  /*0a20*/  IMAD.MOV.U32 R7, RZ, RZ, R9 ;  /* 0x000000ffff077224 */ /* 0x000fe200078e0009 */
[C---:B------:R-:W-:Y:S01]  /*0a30*/  FSETP.GEU.AND P2, PT, |R5|.reuse, 1.469367938527859385e-39, PT ;  /* 0x001000000500780b */ /* 0x040fe20003f4e200 */
[----:B------:R-:W-:Y:S01]  /*0a40*/  IMAD.MOV.U32 R16, RZ, RZ, 0x1 ;  /* 0x00000001ff107424 */ /* 0x000fe200078e00ff */
[----:B------:R-:W-:Y:S01]  /*0a50*/  LOP3.LUT R3, R2, 0x3ff00000, RZ, 0xfc, !PT ;  /* 0x3ff0000002037812 */ /* 0x000fe200078efcff */
[----:B------:R-:W-:Y:S01]  /*0a60*/  IMAD.MOV.U32 R2, RZ, RZ, R8 ;  /* 0x000000ffff027224 */ /* 0x000fe200078e0008 */
[----:B------:R-:W-:Y:S01]  /*0a70*/  LOP3.LUT R11, R5, 0x7ff00000, RZ, 0xc0, !PT ;  /* 0x7ff00000050b7812 */ /* 0x000fe200078ec0ff */
[----:B------:R-:W-:Y:S01]  /*0a80*/  BSSY.RECONVERGENT B1, `(.L_x_71) ;  /* 0x0000051000017945 */ /* 0x000fe20003800200 */
[----:B------:R-:W-:-:S03]  /*0a90*/  LOP3.LUT R14, R9, 0x7ff00000, RZ, 0xc0, !PT ;  /* 0x7ff00000090e7812 */ /* 0x000fc600078ec0ff */
[----:B------:R-:W-:Y:S01]  /*0aa0*/  @!P0 DMUL R2, R6, 8.98846567431157953865e+307 ;  /* 0x7fe0000006028828 */ /* 0x000fe20000000000 */
[----:B------:R-:W-:-:S03]  /*0ab0*/  ISETP.GE.U32.AND P1, PT, R11, R14, PT ;  /* 0x0000000e0b00720c */ /* 0x000fc60003f26070 */
[----:B------:R-:W-:Y:S02]  /*0ac0*/  @!P2 LOP3.LUT R8, R7, 0x7ff00000, RZ, 0xc0, !PT ;  /* 0x7ff000000708a812 */ /* 0x000fe400078ec0ff */
[----:B------:R-:W0:Y:S02]  /*0ad0*/  MUFU.RCP64H R17, R3 ;  /* 0x0000000300117308 */ /* 0x000e240000001800 */
[----:B------:R-:W-:Y:S01]  /*0ae0*/  @!P2 ISETP.GE.U32.AND P3, PT, R11, R8, PT ;  /* 0x000000080b00a20c */ /* 0x000fe20003f66070 */
[----:B------:R-:W-:Y:S01]  /*0af0*/  IMAD.MOV.U32 R8, RZ, RZ, R4 ;  /* 0x000000ffff087224 */ /* 0x000fe200078e0004 */
[----:B0-----:R-:W-:-:S08]  /*0b00*/  DFMA R12, R16, -R2, 1 ;  /* 0x3ff00000100c742b */ /* 0x001fd00000000802 */
[----:B------:R-:W-:Y:S01]  /*0b10*/  DFMA R18, R12, R12, R12 ;  /* 0x0000000c0c12722b */ /* 0x000fe2000000000c */
[----:B------:R-:W-:-:S05]  /*0b20*/  IMAD.MOV.U32 R12, RZ, RZ, 0x1ca00000 ;  /* 0x1ca00000ff0c7424 */ /* 0x000fca00078e00ff */
[C---:B------:R-:W-:Y:S02]  /*0b30*/  @!P2 SEL R13, R12.reuse, 0x63400000, !P3 ;  /* 0x634000000c0da807 */ /* 0x040fe40005800000 */
[----:B------:R-:W-:Y:S01]  /*0b40*/  DFMA R16, R16, R18, R16 ;  /* 0x000000121010722b */ /* 0x000fe20000000010 */
[----:B------:R-:W-:Y:S02]  /*0b50*/  SEL R9, R12, 0x63400000, !P1 ;  /* 0x634000000c097807 */ /* 0x000fe40004800000 */
[--C-:B------:R-:W-:Y:S02]  /*0b60*/  @!P2 LOP3.LUT R13, R13, 0x80000000, R5.reuse, 0xf8, !PT ;  /* 0x800000000d0da812 */ /* 0x100fe400078ef805 */
[----:B------:R-:W-:Y:S02]  /*0b70*/  LOP3.LUT R9, R9, 0x800fffff, R5, 0xf8, !PT ;  /* 0x800fffff09097812 */ /* 0x000fe400078ef805 */
[----:B------:R-:W-:Y:S01]  /*0b80*/  @!P2 LOP3.LUT R19, R13, 0x100000, RZ, 0xfc, !PT ;  /* 0x001000000d13a812 */ /* 0x000fe200078efcff */
[----:B------:R-:W-:Y:S01]  /*0b90*/  DFMA R20, R16, -R2, 1 ;  /* 0x3ff000001014742b */ /* 0x000fe20000000802 */
[----:B------:R-:W-:-:S06]  /*0ba0*/  @!P2 MOV R18, RZ ;  /* 0x000000ff0012a202 */ /* 0x000fcc0000000f00 */
[----:B------:R-:W-:Y:S02]  /*0bb0*/  @!P2 DFMA R8, R8, 2, -R18 ;  /* 0x400000000808a82b */ /* 0x000fe40000000812 */
[----:B------:R-:W-:Y:S01]  /*0bc0*/  DFMA R16, R16, R20, R16 ;  /* 0x000000141010722b */ /* 0x000fe20000000010 */
[----:B------:R-:W-:Y:S02]  /*0bd0*/  IMAD.MOV.U32 R21, RZ, RZ, R11 ;  /* 0x000000ffff157224 */ /* 0x000fe400078e000b */
[----:B------:R-:W-:Y:S01]  /*0be0*/  IMAD.MOV.U32 R20, RZ, RZ, R14 ;  /* 0x000000ffff147224 */ /* 0x000fe200078e000e */
[----:B------:R-:W-:-:S04]  /*0bf0*/  @!P0 LOP3.LUT R20, R3, 0x7ff00000, RZ, 0xc0, !PT ;  /* 0x7ff0000003148812 */ /* 0x000fc800078ec0ff */
[----:B------:R-:W-:Y:S01]  /*0c00*/  @!P2 LOP3.LUT R21, R9, 0x7ff00000, RZ, 0xc0, !PT ;  /* 0x7ff000000915a812 */ /* 0x000fe200078ec0ff */
[----:B------:R-:W-:Y:S01]  /*0c10*/  DMUL R18, R16, R8 ;  /* 0x0000000810127228 */ /* 0x000fe20000000000 */
[----:B------:R-:W-:-:S03]  /*0c20*/  VIADD R22, R20, 0xffffffff ;  /* 0xffffffff14167836 */ /* 0x000fc60000000000 */
[----:B------:R-:W-:-:S04]  /*0c30*/  VIADD R13, R21, 0xffffffff ;  /* 0xffffffff150d7836 */ /* 0x000fc80000000000 */
        /* <DEDUP_REMOVED lines=32> */
.L_x_72:
[----:B------:R-:W-:-:S14]  /*0e40*/  DSETP.NAN.AND P0, PT, R4, R4, PT ;  /* 0x000000040400722a */ /* 0x000fdc0003f08000 */
[----:B------:R-:W-:Y:S05]  /*0e50*/  @P0 BRA `(.L_x_74) ;  /* 0x0000000000440947 */ /* 0x000fea0003800000 */
[----:B------:R-:W-:-:S14]  /*0e60*/  DSETP.NAN.AND P0, PT, R6, R6, PT ;  /* 0x000000060600722a */ /* 0x000fdc0003f08000 */
[----:B------:R-:W-:Y:S05]  /*0e70*/  @P0 BRA `(.L_x_75) ;  /* 0x0000000000300947 */ /* 0x000fea0003800000 */
[----:B------:R-:W-:Y:S01]  /*0e80*/  ISETP.NE.AND P0, PT, R21, R20, PT ;  /* 0x000000141500720c */ /* 0x000fe20003f05270 */
[----:B------:R-:W-:Y:S01]  /*0e90*/  IMAD.MOV.U32 R13, RZ, RZ, -0x80000 ;  /* 0xfff80000ff0d7424 */ /* 0x000fe200078e00ff */
[----:B------:R-:W-:-:S11]  /*0ea0*/  MOV R12, 0x0 ;  /* 0x00000000000c7802 */ /* 0x000fd60000000f00 */
        /* <DEDUP_REMOVED lines=9> */
.L_x_75:
[----:B------:R-:W-:Y:S01]  /*0f40*/  LOP3.LUT R13, R7, 0x80000, RZ, 0xfc, !PT ;  /* 0x00080000070d7812 */ /* 0x000fe200078efcff */
[----:B------:R-:W-:Y:S01]  /*0f50*/  IMAD.MOV.U32 R12, RZ, RZ, R6 ;  /* 0x000000ffff0c7224 */ /* 0x000fe200078e0006 */
[----:B------:R-:W-:Y:S06]  /*0f60*/  BRA `(.L_x_73) ;  /* 0x0000000000087947 */ /* 0x000fec0003800000 */
.L_x_74:
[----:B------:R-:W-:Y:S01]  /*0f70*/  LOP3.LUT R13, R5, 0x80000, RZ, 0xfc, !PT ;  /* 0x00080000050d7812 */ /* 0x000fe200078efcff */
[----:B------:R-:W-:-:S07]  /*0f80*/  IMAD.MOV.U32 R12, RZ, RZ, R4 ;  /* 0x000000ffff0c7224 */ /* 0x000fce00078e0004 */
.L_x_73:
[----:B------:R-:W-:Y:S05]  /*0f90*/  BSYNC.RECONVERGENT B1 ;  /* 0x0000000000017941 */ /* 0x000fea0003800200 */
.L_x_71:
[----:B------:R-:W-:Y:S02]  /*0fa0*/  IMAD.MOV.U32 R11, RZ, RZ, 0x0 ;  /* 0x00000000ff0b7424 */ /* 0x000fe400078e00ff */
[----:B------:R-:W-:Y:S02]  /*0fb0*/  IMAD.MOV.U32 R4, RZ, RZ, R12 ;  /* 0x000000ffff047224 */ /* 0x000fe400078e000c */
[----:B------:R-:W-:Y:S01]  /*0fc0*/  IMAD.MOV.U32 R5, RZ, RZ, R13 ;  /* 0x000000ffff057224 */ /* 0x000fe200078e000d */
[----:B------:R-:W-:Y:S06]  /*0fd0*/  RET.REL.NODEC R10 `(_Z39compute_distance_sum_squares_normalizedPdS_iS_ii) ;  /* 0xfffffff00a087950 */ /* 0x000fec0003c3ffff */
.L_x_76:
        /* <DEDUP_REMOVED lines=10> */
.L_x_99:


//--------------------- .text._Z37compute_distance_euclidean_normalizedPdS_iS_ii --------------------------
	.section	.text._Z37compute_distance_euclidean_normalizedPdS_iS_ii,"ax",@progbits
	.align	128
        .global         _Z37compute_distance_euclidean_normalizedPdS_iS_ii
        .type           _Z37compute_distance_euclidean_normalizedPdS_iS_ii,@function
        .size           _Z37compute_distance_euclidean_normalizedPdS_iS_ii,(.L_x_101 - _Z37compute_distance_euclidean_normalizedPdS_iS_ii)
        .other          _Z37compute_distance_euclidean_normalizedPdS_iS_ii,@"STO_CUDA_ENTRY STV_DEFAULT"
_Z37compute_distance_euclidean_normalizedPdS_iS_ii:
.text._Z37compute_distance_euclidean_normalizedPdS_iS_ii:
        /* <DEDUP_REMOVED lines=31> */
.L_x_79:
        /* <DEDUP_REMOVED lines=43> */
.L_x_78:
        /* <DEDUP_REMOVED lines=29> */
.L_x_80:
        /* <DEDUP_REMOVED lines=31> */
.L_x_77:
[----:B------:R-:W0:Y:S01]  /*0860*/  MUFU.RSQ64H R9, R7 ;  /* 0x0000000700097308 */ /* 0x000e220000001c00 */
[----:B------:R-:W-:Y:S01]  /*0870*/  VIADD R8, R7, 0xfcb00000 ;  /* 0xfcb0000007087836 */ /* 0x000fe20000000000 */
[----:B------:R-:W-:Y:S01]  /*0880*/  BSSY.RECONVERGENT B0, `(.L_x_81) ;  /* 0x0000011000007945 */ /* 0x000fe20003800200 */
[----:B------:R-:W-:Y:S02]  /*0890*/  IMAD.MOV.U32 R4, RZ, RZ, 0x0 ;  /* 0x00000000ff047424 */ /* 0x000fe400078e00ff */
[----:B------:R-:W-:Y:S01]  /*08a0*/  IMAD.MOV.U32 R5, RZ, RZ, 0x3fd80000 ;  /* 0x3fd80000ff057424 */ /* 0x000fe200078e00ff */
        /* <DEDUP_REMOVED lines=13> */
[----:B------:R-:W-:Y:S05]  /*0980*/  CALL.REL.NOINC `($__internal_6_$__cuda_sm20_dsqrt_rn_f64_mediumpath_v1) ;  /* 0x0000000400d87944 */ /* 0x000fea0003c00000 */
.L_x_82:
[----:B------:R-:W-:Y:S05]  /*0990*/  BSYNC.RECONVERGENT B0 ;  /* 0x0000000000007941 */ /* 0x000fea0003800200 */
.L_x_81:
        /* <DEDUP_REMOVED lines=17> */
[----:B------:R-:W-:-:S07]  /*0ab0*/  MOV R10, 0xad0 ;  /* 0x00000ad0000a7802 */ /* 0x000fce0000000f00 */
[----:B------:R-:W-:Y:S05]  /*0ac0*/  CALL.REL.NOINC `($__internal_5_$__cuda_sm20_div_rn_f64_full) ;  /* 0x0000000000147944 */ /* 0x000fea0003c00000 */
.L_x_84:
[----:B------:R-:W-:Y:S05]  /*0ad0*/  BSYNC.RECONVERGENT B0 ;  /* 0x0000000000007941 */ /* 0x000fea0003800200 */
.L_x_83:
[----:B------:R-:W0:Y:S02]  /*0ae0*/  LDC.64 R4, c[0x0][0x398] ;  /* 0x0000e600ff047b82 */ /* 0x000e240000000a00 */
[----:B0-----:R-:W-:-:S05]  /*0af0*/  IMAD.WIDE R4, R0, 0x8, R4 ;  /* 0x0000000800047825 */ /* 0x001fca00078e0204 */
[----:B------:R-:W-:Y:S01]  /*0b00*/  STG.E.64 desc[UR12][R4.64], R2 ;  /* 0x0000000204007986 */ /* 0x000fe2000c101b0c */
[----:B------:R-:W-:Y:S05]  /*0b10*/  EXIT ;  /* 0x000000000000794d */ /* 0x000fea0003800000 */
        .weak           $__internal_5_$__cuda_sm20_div_rn_f64_full
        .type           $__internal_5_$__cuda_sm20_div_rn_f64_full,@function
        .size           $__internal_5_$__cuda_sm20_div_rn_f64_full,($__internal_6_$__cuda_sm20_dsqrt_rn_f64_mediumpath_v1 - $__internal_5_$__cuda_sm20_div_rn_f64_full)
$__internal_5_$__cuda_sm20_div_rn_f64_full:
        /* <DEDUP_REMOVED lines=67> */
.L_x_86:
        /* <DEDUP_REMOVED lines=12> */
[----:B------:R-:W-:Y:S01]  /*1010*/  @!P0 IMAD.MOV.U32 R12, RZ, RZ, RZ ;  /* 0x000000ffff0c8224 */ /* 0x000fe200078e00ff */
[----:B------:R-:W-:-:S03]  /*1020*/  @P0 MOV R12, RZ ;  /* 0x000000ff000c0202 */ /* 0x000fc60000000f00 */
[----:B------:R-:W-:Y:S01]  /*1030*/  @P0 IMAD.MOV.U32 R13, RZ, RZ, R2 ;  /* 0x000000ffff0d0224 */ /* 0x000fe200078e0002 */
[----:B------:R-:W-:Y:S06]  /*1040*/  BRA `(.L_x_87) ;  /* 0x0000000000147947 */ /* 0x000fec0003800000 */
.L_x_89:
[----:B------:R-:W-:Y:S01]  /*1050*/  LOP3.LUT R13, R7, 0x80000, RZ, 0xfc, !PT ;  /* 0x00080000070d7812 */ /* 0x000fe200078efcff */
[----:B------:R-:W-:Y:S01]  /*1060*/  IMAD.MOV.U32 R12, RZ, RZ, R6 ;  /* 0x000000ffff0c7224 */ /* 0x000fe200078e0006 */
[----:B------:R-:W-:Y:S06]  /*1070*/  BRA `(.L_x_87) ;  /* 0x0000000000087947 */ /* 0x000fec0003800000 */
.L_x_88:
[----:B------:R-:W-:Y:S01]  /*1080*/  LOP3.LUT R13, R5, 0x80000, RZ, 0xfc, !PT ;  /* 0x00080000050d7812 */ /* 0x000fe200078efcff */
[----:B------:R-:W-:-:S07]  /*1090*/  IMAD.MOV.U32 R12, RZ, RZ, R4 ;  /* 0x000000ffff0c7224 */ /* 0x000fce00078e0004 */
.L_x_87:
[----:B------:R-:W-:Y:S05]  /*10a0*/  BSYNC.RECONVERGENT B1 ;  /* 0x0000000000017941 */ /* 0x000fea0003800200 */
.L_x_85:
[----:B------:R-:W-:Y:S02]  /*10b0*/  IMAD.MOV.U32 R11, RZ, RZ, 0x0 ;  /* 0x00000000ff0b7424 */ /* 0x000fe400078e00ff */
[----:B------:R-:W-:Y:S02]  /*10c0*/  IMAD.MOV.U32 R2, RZ, RZ, R12 ;  /* 0x000000ffff027224 */ /* 0x000fe400078e000c */
[----:B------:R-:W-:Y:S01]  /*10d0*/  IMAD.MOV.U32 R3, RZ, RZ, R13 ;  /* 0x000000ffff037224 */ /* 0x000fe200078e000d */
[----:B------:R-:W-:Y:S06]  /*10e0*/  RET.REL.NODEC R10 `(_Z37compute_distance_euclidean_normalizedPdS_iS_ii) ;  /* 0xffffffec0ac47950 */ /* 0x000fec0003c3ffff */
        .weak           $__internal_6_$__cuda_sm20_dsqrt_rn_f64_mediumpath_v1
        .type           $__internal_6_$__cuda_sm20_dsqrt_rn_f64_mediumpath_v1,@function
        .size           $__internal_6_$__cuda_sm20_dsqrt_rn_f64_mediumpath_v1,(.L_x_101 - $__internal_6_$__cuda_sm20_dsqrt_rn_f64_mediumpath_v1)
$__internal_6_$__cuda_sm20_dsqrt_rn_f64_mediumpath_v1:
[----:B------:R-:W-:Y:S01]  /*10f0*/  ISETP.GE.U32.AND P0, PT, R8, -0x3400000, PT ;  /* 0xfcc000000800780c */ /* 0x000fe20003f06070 */
[----:B------:R-:W-:Y:S01]  /*1100*/  BSSY.RECONVERGENT B1, `(.L_x_90) ;  /* 0x0000026000017945 */ /* 0x000fe20003800200 */
[----:B------:R-:W-:Y:S02]  /*1110*/  IMAD.MOV.U32 R10, RZ, RZ, R12 ;  /* 0x000000ffff0a7224 */ /* 0x000fe400078e000c */
[----:B------:R-:W-:Y:S02]  /*1120*/  IMAD.MOV.U32 R4, RZ, RZ, R16 ;  /* 0x000000ffff047224 */ /* 0x000fe400078e0010 */
[----:B------:R-:W-:-:S07]  /*1130*/  IMAD.MOV.U32 R5, RZ, RZ, R17 ;  /* 0x000000ffff057224 */ /* 0x000fce00078e0011 */
        /* <DEDUP_REMOVED lines=9> */
.L_x_91:
[----:B------:R-:W-:-:S14]  /*11d0*/  DSETP.NE.AND P0, PT, R6, RZ, PT ;  /* 0x000000ff0600722a */ /* 0x000fdc0003f05000 */
[----:B------:R-:W-:Y:S05]  /*11e0*/  @!P0 BRA `(.L_x_93) ;  /* 0x0000000000588947 */ /* 0x000fea0003800000 */
[----:B------:R-:W-:-:S13]  /*11f0*/  ISETP.GE.AND P0, PT, R7, RZ, PT ;  /* 0x000000ff0700720c */ /* 0x000fda0003f06270 */
[----:B------:R-:W-:Y:S02]  /*1200*/  @!P0 IMAD.MOV.U32 R4, RZ, RZ, 0x0 ;  /* 0x00000000ff048424 */ /* 0x000fe400078e00ff */
[----:B------:R-:W-:Y:S01]  /*1210*/  @!P0 IMAD.MOV.U32 R5, RZ, RZ, -0x80000 ;  /* 0xfff80000ff058424 */ /* 0x000fe200078e00ff */
[----:B------:R-:W-:Y:S06]  /*1220*/  @!P0 BRA `(.L_x_92) ;  /* 0x00000000004c8947 */ /* 0x000fec0003800000 */
[----:B------:R-:W-:-:S13]  /*1230*/  ISETP.GT.AND P0, PT, R7, 0x7fefffff, PT ;  /* 0x7fefffff0700780c */ /* 0x000fda0003f04270 */
[----:B------:R-:W-:Y:S05]  /*1240*/  @P0 BRA `(.L_x_93) ;  /* 0x0000000000400947 */ /* 0x000fea0003800000 */
[----:B------:R-:W-:Y:S01]  /*1250*/  DMUL R4, R6, 8.11296384146066816958e+31 ;  /* 0x4690000006047828 */ /* 0x000fe20000000000 */
[----:B------:R-:W-:Y:S02]  /*1260*/  IMAD.MOV.U32 R10, RZ, RZ, 0x0 ;  /* 0x00000000ff0a7424 */ /* 0x000fe400078e00ff */
[----:B------:R-:W-:Y:S02]  /*1270*/  IMAD.MOV.U32 R6, RZ, RZ, RZ ;  /* 0x000000ffff067224 */ /* 0x000fe400078e00ff */
[----:B------:R-:W-:Y:S01]  /*1280*/  IMAD.MOV.U32 R11, RZ, RZ, 0x3fd80000 ;  /* 0x3fd80000ff0b7424 */ /* 0x000fe200078e00ff */
[----:B------:R-:W0:Y:S03]  /*1290*/  MUFU.RSQ64H R7, R5 ;  /* 0x0000000500077308 */ /* 0x000e260000001c00 */
[----:B0-----:R-:W-:-:S08]  /*12a0*/  DMUL R8, R6, R6 ;  /* 0x0000000606087228 */ /* 0x001fd00000000000 */
[----:B------:R-:W-:-:S08]  /*12b0*/  DFMA R8, R4, -R8, 1 ;  /* 0x3ff000000408742b */ /* 0x000fd00000000808 */
[----:B------:R-:W-:Y:S02]  /*12c0*/  DFMA R10, R8, R10, 0.5 ;  /* 0x3fe00000080a742b */ /* 0x000fe4000000000a */
[----:B------:R-:W-:-:S08]  /*12d0*/  DMUL R8, R6, R8 ;  /* 0x0000000806087228 */ /* 0x000fd00000000000 */
[----:B------:R-:W-:-:S08]  /*12e0*/  DFMA R8, R10, R8, R6 ;  /* 0x000000080a08722b */ /* 0x000fd00000000006 */
[----:B------:R-:W-:Y:S02]  /*12f0*/  DMUL R6, R4, R8 ;  /* 0x0000000804067228 */ /* 0x000fe40000000000 */
[----:B------:R-:W-:-:S06]  /*1300*/  VIADD R9, R9, 0xfff00000 ;  /* 0xfff0000009097836 */ /* 0x000fcc0000000000 */
[----:B------:R-:W-:-:S08]  /*1310*/  DFMA R10, R6, -R6, R4 ;  /* 0x80000006060a722b */ /* 0x000fd00000000004 */
[----:B------:R-:W-:-:S10]  /*1320*/  DFMA R4, R8, R10, R6 ;  /* 0x0000000a0804722b */ /* 0x000fd40000000006 */
[----:B------:R-:W-:Y:S01]  /*1330*/  VIADD R5, R5, 0xfcb00000 ;  /* 0xfcb0000005057836 */ /* 0x000fe20000000000 */
[----:B------:R-:W-:Y:S06]  /*1340*/  BRA `(.L_x_92) ;  /* 0x0000000000047947 */ /* 0x000fec0003800000 */
.L_x_93:
[----:B------:R-:W-:-:S11]  /*1350*/  DADD R4, R6, R6 ;  /* 0x0000000006047229 */ /* 0x000fd60000000006 */
.L_x_92:
[----:B------:R-:W-:Y:S05]  /*1360*/  BSYNC.RECONVERGENT B1 ;  /* 0x0000000000017941 */ /* 0x000fea0003800200 */
.L_x_90:
[----:B------:R-:W-:-:S04]  /*1370*/  IMAD.MOV.U32 R3, RZ, RZ, 0x0 ;  /* 0x00000000ff037424 */ /* 0x000fc800078e00ff */
[----:B------:R-:W-:Y:S05]  /*1380*/  RET.REL.NODEC R2 `(_Z37compute_distance_euclidean_normalizedPdS_iS_ii) ;  /* 0xffffffec021c7950 */ /* 0x000fea0003c3ffff */
.L_x_94:
        /* <DEDUP_REMOVED lines=15> */
.L_x_101:


//--------------------- .nv.shared.reserved.0     --------------------------
	.section	.nv.shared.reserved.0,"aw",@nobits
	.weak		__nv_reservedSMEM_offset_0_alias
	.size		__nv_reservedSMEM_offset_0_alias, 0, 64
	.other		__nv_reservedSMEM_offset_0_alias,@"STO_CUDA_RESERVED_SHARED STV_DEFAULT"
__nv_reservedSMEM_offset_0_alias:
	.zero		0
	.zero		64


//--------------------- .nv.constant0._Z25compute_distance_tanimotoPdS_iS_ii --------------------------
	.section	.nv.constant0._Z25compute_distance_tanimotoPdS_iS_ii,"a",@progbits
	.sectionflags	@""
	.align	4
.nv.constant0._Z25compute_distance_tanimotoPdS_iS_ii:
	.zero		936


//--------------------- .nv.constant0._Z26compute_distance_manhattanPdS_iS_ii --------------------------
	.section	.nv.constant0._Z26compute_distance_manhattanPdS_iS_ii,"a",@progbits
	.sectionflags	@""
	.align	4
.nv.constant0._Z26compute_distance_manhattanPdS_iS_ii:
	.zero		936


//--------------------- .nv.constant0._Z28compute_distance_sum_squaresPdS_iS_ii --------------------------
	.section	.nv.constant0._Z28compute_distance_sum_squaresPdS_iS_ii,"a",@progbits
	.sectionflags	@""
	.align	4
.nv.constant0._Z28compute_distance_sum_squaresPdS_iS_ii:
	.zero		936


//--------------------- .nv.constant0._Z26compute_distance_euclideanPdS_iS_ii --------------------------
	.section	.nv.constant0._Z26compute_distance_euclideanPdS_iS_ii,"a",@progbits
	.sectionflags	@""
	.align	4
.nv.constant0._Z26compute_distance_euclideanPdS_iS_ii:
	.zero		936


//--------------------- .nv.constant0._Z36compute_distance_tanimoto_normalizedPdS_iS_ii --------------------------
	.section	.nv.constant0._Z36compute_distance_tanimoto_normalizedPdS_iS_ii,"a",@progbits
	.sectionflags	@""
	.align	4
.nv.constant0._Z36compute_distance_tanimoto_normalizedPdS_iS_ii:
	.zero		936


//--------------------- .nv.constant0._Z37compute_distance_manhattan_normalizedPdS_iS_ii --------------------------
	.section	.nv.constant0._Z37compute_distance_manhattan_normalizedPdS_iS_ii,"a",@progbits
	.sectionflags	@""
	.align	4
.nv.constant0._Z37compute_distance_manhattan_normalizedPdS_iS_ii:
	.zero		936


//--------------------- .nv.constant0._Z39compute_distance_sum_squares_normalizedPdS_iS_ii --------------------------
	.section	.nv.constant0._Z39compute_distance_sum_squares_normalizedPdS_iS_ii,"a",@progbits
	.sectionflags	@""
	.align	4
.nv.constant0._Z39compute_distance_sum_squares_normalizedPdS_iS_ii:
	.zero		936


//--------------------- .nv.constant0._Z37compute_distance_euclidean_normalizedPdS_iS_ii --------------------------
	.section	.nv.constant0._Z37compute_distance_euclidean_normalizedPdS_iS_ii,"a",@progbits
	.sectionflags	@""
	.align	4
.nv.constant0._Z37compute_distance_euclidean_normalizedPdS_iS_ii:
	.zero		936


//--------------------- SYMBOLS --------------------------

	.type		.nv.reservedSmem.offset0,@object
	.size		.nv.reservedSmem.offset0,0x4
